//
// Generated by NVIDIA NVVM Compiler
//
// Compiler Build ID: CL-36424714
// Cuda compilation tools, release 13.0, V13.0.88
// Based on NVVM 20.0.0
//

.version 9.0
.target sm_100
.address_size 64

	// .globl	_Z11clearCountsPi
.extern .func  (.param .b32 func_retval0) vprintf
(
	.param .b64 vprintf_param_0,
	.param .b64 vprintf_param_1
)
;
.func  (.param .b64 func_retval0) __internal_accurate_pow
(
	.param .b64 __internal_accurate_pow_param_0
)
;
// _ZZ20KMeansCentroidUpdatePKfPfPKjPKijE17sharedAssignments has been demoted
// _ZZ20kMeansCentroidUpdatePfPiS_S0_mE12s_clust_assn has been demoted
.extern .shared .align 16 .b8 sharedX[];
.extern .shared .align 16 .b8 s_datapoints[];
.global .align 1 .b8 $str[21] = {66, 67, 108, 117, 115, 116, 101, 114, 32, 115, 105, 122, 101, 32, 37, 100, 58, 37, 100, 10};

.visible .entry _Z11clearCountsPi(
	.param .u64 .ptr .align 1 _Z11clearCountsPi_param_0
)
{
	.reg .pred 	%p<2>;
	.reg .b32 	%r<6>;
	.reg .b64 	%rd<5>;

	ld.param.u64 	%rd1, [_Z11clearCountsPi_param_0];
	mov.u32 	%r2, %ctaid.x;
	mov.u32 	%r3, %ntid.x;
	mov.u32 	%r4, %tid.x;
	mad.lo.s32 	%r1, %r2, %r3, %r4;
	setp.gt.u32 	%p1, %r1, 6;
	@%p1 bra 	$L__BB0_2;
	cvta.to.global.u64 	%rd2, %rd1;
	mul.wide.u32 	%rd3, %r1, 4;
	add.s64 	%rd4, %rd2, %rd3;
	mov.b32 	%r5, 0;
	st.global.u32 	[%rd4], %r5;
$L__BB0_2:
	ret;

}
	// .globl	_Z19KMeansAssignClusterPKfS0_PjPim
.visible .entry _Z19KMeansAssignClusterPKfS0_PjPim(
	.param .u64 .ptr .align 1 _Z19KMeansAssignClusterPKfS0_PjPim_param_0,
	.param .u64 .ptr .align 1 _Z19KMeansAssignClusterPKfS0_PjPim_param_1,
	.param .u64 .ptr .align 1 _Z19KMeansAssignClusterPKfS0_PjPim_param_2,
	.param .u64 .ptr .align 1 _Z19KMeansAssignClusterPKfS0_PjPim_param_3,
	.param .u64 _Z19KMeansAssignClusterPKfS0_PjPim_param_4
)
{
	.reg .pred 	%p<49>;
	.reg .b32 	%r<55>;
	.reg .b32 	%f<11>;
	.reg .b64 	%rd<33>;
	.reg .b64 	%fd<75>;

	ld.param.u64 	%rd10, [_Z19KMeansAssignClusterPKfS0_PjPim_param_0];
	ld.param.u64 	%rd11, [_Z19KMeansAssignClusterPKfS0_PjPim_param_1];
	ld.param.u64 	%rd14, [_Z19KMeansAssignClusterPKfS0_PjPim_param_4];
	mov.u32 	%r11, %ctaid.x;
	mov.u32 	%r12, %ntid.x;
	mov.u32 	%r13, %tid.x;
	mad.lo.s32 	%r14, %r11, %r12, %r13;
	cvt.u64.u32 	%rd1, %r14;
	setp.le.u64 	%p2, %rd14, %rd1;
	@%p2 bra 	$L__BB1_25;
	cvta.to.global.u64 	%rd17, %rd10;
	mov.f64 	%fd31, 0d4000000000000000;
	{
	.reg .b32 %temp; 
	mov.b64 	{%temp, %r1}, %fd31;
	}
	and.b32  	%r2, %r1, 2146435072;
	setp.eq.s32 	%p3, %r2, 1062207488;
	setp.lt.s32 	%p4, %r1, 0;
	selp.b32 	%r3, 0, 2146435072, %p4;
	and.b32  	%r16, %r1, 2147483647;
	setp.ne.s32 	%p5, %r16, 1071644672;
	and.pred  	%p1, %p3, %p5;
	or.b32  	%r4, %r3, -2147483648;
	shl.b64 	%rd18, %rd1, 3;
	add.s64 	%rd19, %rd17, %rd18;
	ld.global.f32 	%f1, [%rd19];
	ld.global.f32 	%f2, [%rd19+4];
	cvta.to.global.u64 	%rd20, %rd11;
	add.s64 	%rd30, %rd20, 8;
	mov.f64 	%fd70, 0d7FF0000000000000;
	mov.b64 	%rd32, 0;
	mov.b64 	%rd31, 1;
	mov.b32 	%r54, 0;
$L__BB1_2:
	setp.lt.s32 	%p6, %r1, 0;
	setp.eq.s32 	%p7, %r2, 1062207488;
	ld.global.f32 	%f7, [%rd30+-8];
	sub.f32 	%f3, %f1, %f7;
	cvt.f64.f32 	%fd2, %f3;
	{
	.reg .b32 %temp; 
	mov.b64 	{%temp, %r6}, %fd2;
	}
	abs.f64 	%fd3, %fd2;
	{ // callseq 0, 0
	.param .b64 param0;
	st.param.f64 	[param0], %fd3;
	.param .b64 retval0;
	call.uni (retval0), 
	__internal_accurate_pow, 
	(
	param0
	);
	ld.param.f64 	%fd32, [retval0];
	} // callseq 0
	setp.lt.s32 	%p9, %r6, 0;
	neg.f64 	%fd34, %fd32;
	selp.f64 	%fd35, %fd34, %fd32, %p7;
	selp.f64 	%fd36, %fd35, %fd32, %p9;
	setp.eq.f32 	%p10, %f3, 0f00000000;
	selp.b32 	%r17, %r6, 0, %p7;
	or.b32  	%r18, %r17, 2146435072;
	selp.b32 	%r19, %r18, %r17, %p6;
	mov.b32 	%r20, 0;
	mov.b64 	%fd37, {%r20, %r19};
	selp.f64 	%fd71, %fd37, %fd36, %p10;
	add.f64 	%fd38, %fd2, 0d4000000000000000;
	{
	.reg .b32 %temp; 
	mov.b64 	{%temp, %r21}, %fd38;
	}
	and.b32  	%r22, %r21, 2146435072;
	setp.ne.s32 	%p11, %r22, 2146435072;
	@%p11 bra 	$L__BB1_7;
	setp.num.f32 	%p12, %f3, %f3;
	@%p12 bra 	$L__BB1_5;
	mov.f64 	%fd39, 0d4000000000000000;
	add.rn.f64 	%fd71, %fd2, %fd39;
	bra.uni 	$L__BB1_7;
$L__BB1_5:
	setp.neu.f64 	%p13, %fd3, 0d7FF0000000000000;
	@%p13 bra 	$L__BB1_7;
	setp.lt.s32 	%p14, %r6, 0;
	selp.b32 	%r23, %r4, %r3, %p1;
	selp.b32 	%r24, %r23, %r3, %p14;
	mov.b32 	%r25, 0;
	mov.b64 	%fd71, {%r25, %r24};
$L__BB1_7:
	setp.lt.s32 	%p15, %r1, 0;
	setp.eq.s32 	%p16, %r2, 1062207488;
	setp.eq.f32 	%p18, %f3, 0f3F800000;
	add.f64 	%fd40, %fd71, 0d0000000000000000;
	selp.f64 	%fd8, 0d3FF0000000000000, %fd40, %p18;
	ld.global.f32 	%f8, [%rd30+-4];
	sub.f32 	%f4, %f2, %f8;
	cvt.f64.f32 	%fd9, %f4;
	{
	.reg .b32 %temp; 
	mov.b64 	{%temp, %r7}, %fd9;
	}
	abs.f64 	%fd10, %fd9;
	{ // callseq 1, 0
	.param .b64 param0;
	st.param.f64 	[param0], %fd10;
	.param .b64 retval0;
	call.uni (retval0), 
	__internal_accurate_pow, 
	(
	param0
	);
	ld.param.f64 	%fd41, [retval0];
	} // callseq 1
	setp.lt.s32 	%p19, %r7, 0;
	neg.f64 	%fd43, %fd41;
	selp.f64 	%fd44, %fd43, %fd41, %p16;
	selp.f64 	%fd45, %fd44, %fd41, %p19;
	setp.eq.f32 	%p20, %f4, 0f00000000;
	selp.b32 	%r26, %r7, 0, %p16;
	or.b32  	%r27, %r26, 2146435072;
	selp.b32 	%r28, %r27, %r26, %p15;
	mov.b32 	%r29, 0;
	mov.b64 	%fd46, {%r29, %r28};
	selp.f64 	%fd72, %fd46, %fd45, %p20;
	add.f64 	%fd47, %fd9, 0d4000000000000000;
	{
	.reg .b32 %temp; 
	mov.b64 	{%temp, %r30}, %fd47;
	}
	and.b32  	%r31, %r30, 2146435072;
	setp.ne.s32 	%p21, %r31, 2146435072;
	@%p21 bra 	$L__BB1_12;
	setp.nan.f32 	%p22, %f4, %f4;
	@%p22 bra 	$L__BB1_11;
	setp.neu.f64 	%p23, %fd10, 0d7FF0000000000000;
	@%p23 bra 	$L__BB1_12;
	setp.lt.s32 	%p24, %r7, 0;
	selp.b32 	%r32, %r4, %r3, %p1;
	selp.b32 	%r33, %r32, %r3, %p24;
	mov.b32 	%r34, 0;
	mov.b64 	%fd72, {%r34, %r33};
	bra.uni 	$L__BB1_12;
$L__BB1_11:
	mov.f64 	%fd48, 0d4000000000000000;
	add.rn.f64 	%fd72, %fd9, %fd48;
$L__BB1_12:
	setp.eq.f32 	%p25, %f4, 0f3F800000;
	selp.f64 	%fd49, 0d3FF0000000000000, %fd72, %p25;
	add.f64 	%fd50, %fd8, %fd49;
	setp.lt.f64 	%p26, %fd50, %fd70;
	add.s64 	%rd21, %rd31, -1;
	selp.f64 	%fd15, %fd50, %fd70, %p26;
	selp.b64 	%rd6, %rd21, %rd32, %p26;
	setp.eq.s32 	%p27, %r54, 48;
	@%p27 bra 	$L__BB1_24;
	setp.lt.s32 	%p28, %r1, 0;
	setp.eq.s32 	%p29, %r2, 1062207488;
	ld.global.f32 	%f9, [%rd30];
	sub.f32 	%f5, %f1, %f9;
	cvt.f64.f32 	%fd16, %f5;
	{
	.reg .b32 %temp; 
	mov.b64 	{%temp, %r8}, %fd16;
	}
	abs.f64 	%fd17, %fd16;
	{ // callseq 2, 0
	.param .b64 param0;
	st.param.f64 	[param0], %fd17;
	.param .b64 retval0;
	call.uni (retval0), 
	__internal_accurate_pow, 
	(
	param0
	);
	ld.param.f64 	%fd51, [retval0];
	} // callseq 2
	setp.lt.s32 	%p31, %r8, 0;
	neg.f64 	%fd53, %fd51;
	selp.f64 	%fd54, %fd53, %fd51, %p29;
	selp.f64 	%fd55, %fd54, %fd51, %p31;
	setp.eq.f32 	%p32, %f5, 0f00000000;
	selp.b32 	%r35, %r8, 0, %p29;
	or.b32  	%r36, %r35, 2146435072;
	selp.b32 	%r37, %r36, %r35, %p28;
	mov.b32 	%r38, 0;
	mov.b64 	%fd56, {%r38, %r37};
	selp.f64 	%fd73, %fd56, %fd55, %p32;
	add.f64 	%fd57, %fd16, 0d4000000000000000;
	{
	.reg .b32 %temp; 
	mov.b64 	{%temp, %r39}, %fd57;
	}
	and.b32  	%r40, %r39, 2146435072;
	setp.ne.s32 	%p33, %r40, 2146435072;
	@%p33 bra 	$L__BB1_18;
	setp.nan.f32 	%p34, %f5, %f5;
	@%p34 bra 	$L__BB1_17;
	setp.neu.f64 	%p35, %fd17, 0d7FF0000000000000;
	@%p35 bra 	$L__BB1_18;
	setp.lt.s32 	%p36, %r8, 0;
	selp.b32 	%r41, %r4, %r3, %p1;
	selp.b32 	%r42, %r41, %r3, %p36;
	mov.b32 	%r43, 0;
	mov.b64 	%fd73, {%r43, %r42};
	bra.uni 	$L__BB1_18;
$L__BB1_17:
	mov.f64 	%fd58, 0d4000000000000000;
	add.rn.f64 	%fd73, %fd16, %fd58;
$L__BB1_18:
	setp.lt.s32 	%p37, %r1, 0;
	setp.eq.s32 	%p38, %r2, 1062207488;
	setp.eq.f32 	%p40, %f5, 0f3F800000;
	add.f64 	%fd59, %fd73, 0d0000000000000000;
	selp.f64 	%fd22, 0d3FF0000000000000, %fd59, %p40;
	ld.global.f32 	%f10, [%rd30+4];
	sub.f32 	%f6, %f2, %f10;
	cvt.f64.f32 	%fd23, %f6;
	{
	.reg .b32 %temp; 
	mov.b64 	{%temp, %r9}, %fd23;
	}
	abs.f64 	%fd24, %fd23;
	{ // callseq 3, 0
	.param .b64 param0;
	st.param.f64 	[param0], %fd24;
	.param .b64 retval0;
	call.uni (retval0), 
	__internal_accurate_pow, 
	(
	param0
	);
	ld.param.f64 	%fd60, [retval0];
	} // callseq 3
	setp.lt.s32 	%p41, %r9, 0;
	neg.f64 	%fd62, %fd60;
	selp.f64 	%fd63, %fd62, %fd60, %p38;
	selp.f64 	%fd64, %fd63, %fd60, %p41;
	setp.eq.f32 	%p42, %f6, 0f00000000;
	selp.b32 	%r44, %r9, 0, %p38;
	or.b32  	%r45, %r44, 2146435072;
	selp.b32 	%r46, %r45, %r44, %p37;
	mov.b32 	%r47, 0;
	mov.b64 	%fd65, {%r47, %r46};
	selp.f64 	%fd74, %fd65, %fd64, %p42;
	add.f64 	%fd66, %fd23, 0d4000000000000000;
	{
	.reg .b32 %temp; 
	mov.b64 	{%temp, %r48}, %fd66;
	}
	and.b32  	%r49, %r48, 2146435072;
	setp.ne.s32 	%p43, %r49, 2146435072;
	@%p43 bra 	$L__BB1_23;
	setp.nan.f32 	%p44, %f6, %f6;
	@%p44 bra 	$L__BB1_22;
	setp.neu.f64 	%p45, %fd24, 0d7FF0000000000000;
	@%p45 bra 	$L__BB1_23;
	setp.lt.s32 	%p46, %r9, 0;
	selp.b32 	%r50, %r4, %r3, %p1;
	selp.b32 	%r51, %r50, %r3, %p46;
	mov.b32 	%r52, 0;
	mov.b64 	%fd74, {%r52, %r51};
	bra.uni 	$L__BB1_23;
$L__BB1_22:
	mov.f64 	%fd67, 0d4000000000000000;
	add.rn.f64 	%fd74, %fd23, %fd67;
$L__BB1_23:
	setp.eq.f32 	%p47, %f6, 0f3F800000;
	selp.f64 	%fd68, 0d3FF0000000000000, %fd74, %p47;
	add.f64 	%fd69, %fd22, %fd68;
	setp.lt.f64 	%p48, %fd69, %fd15;
	selp.f64 	%fd70, %fd69, %fd15, %p48;
	selp.b64 	%rd32, %rd31, %rd6, %p48;
	add.s64 	%rd31, %rd31, 2;
	add.s32 	%r54, %r54, 16;
	add.s64 	%rd30, %rd30, 16;
	bra.uni 	$L__BB1_2;
$L__BB1_24:
	ld.param.u64 	%rd29, [_Z19KMeansAssignClusterPKfS0_PjPim_param_3];
	ld.param.u64 	%rd28, [_Z19KMeansAssignClusterPKfS0_PjPim_param_2];
	bar.sync 	0;
	cvta.to.global.u64 	%rd22, %rd28;
	shl.b64 	%rd23, %rd1, 2;
	add.s64 	%rd24, %rd22, %rd23;
	st.global.u32 	[%rd24], %rd6;
	cvta.to.global.u64 	%rd25, %rd29;
	shl.b64 	%rd26, %rd6, 2;
	add.s64 	%rd27, %rd25, %rd26;
	atom.global.add.u32 	%r53, [%rd27], 1;
$L__BB1_25:
	ret;

}
	// .globl	_Z23kMeansClusterAssignmentPfPiS_S0_m
.visible .entry _Z23kMeansClusterAssignmentPfPiS_S0_m(
	.param .u64 .ptr .align 1 _Z23kMeansClusterAssignmentPfPiS_S0_m_param_0,
	.param .u64 .ptr .align 1 _Z23kMeansClusterAssignmentPfPiS_S0_m_param_1,
	.param .u64 .ptr .align 1 _Z23kMeansClusterAssignmentPfPiS_S0_m_param_2,
	.param .u64 .ptr .align 1 _Z23kMeansClusterAssignmentPfPiS_S0_m_param_3,
	.param .u64 _Z23kMeansClusterAssignmentPfPiS_S0_m_param_4
)
{
	.reg .pred 	%p<49>;
	.reg .b32 	%r<60>;
	.reg .b32 	%f<18>;
	.reg .b64 	%rd<21>;
	.reg .b64 	%fd<70>;

	ld.param.u64 	%rd5, [_Z23kMeansClusterAssignmentPfPiS_S0_m_param_0];
	ld.param.u64 	%rd6, [_Z23kMeansClusterAssignmentPfPiS_S0_m_param_1];
	ld.param.u64 	%rd7, [_Z23kMeansClusterAssignmentPfPiS_S0_m_param_2];
	ld.param.u64 	%rd8, [_Z23kMeansClusterAssignmentPfPiS_S0_m_param_3];
	ld.param.u64 	%rd9, [_Z23kMeansClusterAssignmentPfPiS_S0_m_param_4];
	mov.u32 	%r15, %ctaid.x;
	mov.u32 	%r16, %ntid.x;
	mov.u32 	%r17, %tid.x;
	mad.lo.s32 	%r18, %r15, %r16, %r17;
	cvt.u64.u32 	%rd1, %r18;
	setp.le.u64 	%p2, %rd9, %rd1;
	@%p2 bra 	$L__BB2_25;
	cvta.to.global.u64 	%rd10, %rd5;
	mov.f64 	%fd27, 0d4000000000000000;
	{
	.reg .b32 %temp; 
	mov.b64 	{%temp, %r1}, %fd27;
	}
	and.b32  	%r2, %r1, 2146435072;
	setp.eq.s32 	%p3, %r2, 1062207488;
	setp.lt.s32 	%p4, %r1, 0;
	selp.b32 	%r3, 0, 2146435072, %p4;
	and.b32  	%r20, %r1, 2147483647;
	setp.ne.s32 	%p5, %r20, 1071644672;
	and.pred  	%p1, %p3, %p5;
	or.b32  	%r4, %r3, -2147483648;
	shl.b64 	%rd11, %rd1, 3;
	add.s64 	%rd12, %rd10, %rd11;
	ld.global.f32 	%f1, [%rd12];
	ld.global.f32 	%f2, [%rd12+4];
	cvta.to.global.u64 	%rd13, %rd7;
	add.s64 	%rd20, %rd13, 8;
	mov.f32 	%f17, 0f7F800000;
	mov.b32 	%r58, 0;
	mov.u32 	%r59, %r58;
$L__BB2_2:
	setp.lt.s32 	%p6, %r1, 0;
	setp.eq.s32 	%p7, %r2, 1062207488;
	ld.global.f32 	%f11, [%rd20+-8];
	sub.f32 	%f4, %f1, %f11;
	cvt.f64.f32 	%fd1, %f4;
	{
	.reg .b32 %temp; 
	mov.b64 	{%temp, %r7}, %fd1;
	}
	abs.f64 	%fd2, %fd1;
	{ // callseq 4, 0
	.param .b64 param0;
	st.param.f64 	[param0], %fd2;
	.param .b64 retval0;
	call.uni (retval0), 
	__internal_accurate_pow, 
	(
	param0
	);
	ld.param.f64 	%fd28, [retval0];
	} // callseq 4
	setp.lt.s32 	%p9, %r7, 0;
	neg.f64 	%fd30, %fd28;
	selp.f64 	%fd31, %fd30, %fd28, %p7;
	selp.f64 	%fd32, %fd31, %fd28, %p9;
	setp.eq.f32 	%p10, %f4, 0f00000000;
	selp.b32 	%r21, %r7, 0, %p7;
	or.b32  	%r22, %r21, 2146435072;
	selp.b32 	%r23, %r22, %r21, %p6;
	mov.b32 	%r24, 0;
	mov.b64 	%fd33, {%r24, %r23};
	selp.f64 	%fd66, %fd33, %fd32, %p10;
	add.f64 	%fd34, %fd1, 0d4000000000000000;
	{
	.reg .b32 %temp; 
	mov.b64 	{%temp, %r25}, %fd34;
	}
	and.b32  	%r26, %r25, 2146435072;
	setp.ne.s32 	%p11, %r26, 2146435072;
	@%p11 bra 	$L__BB2_7;
	setp.num.f32 	%p12, %f4, %f4;
	@%p12 bra 	$L__BB2_5;
	mov.f64 	%fd35, 0d4000000000000000;
	add.rn.f64 	%fd66, %fd1, %fd35;
	bra.uni 	$L__BB2_7;
$L__BB2_5:
	setp.neu.f64 	%p13, %fd2, 0d7FF0000000000000;
	@%p13 bra 	$L__BB2_7;
	setp.lt.s32 	%p14, %r7, 0;
	selp.b32 	%r27, %r4, %r3, %p1;
	selp.b32 	%r28, %r27, %r3, %p14;
	mov.b32 	%r29, 0;
	mov.b64 	%fd66, {%r29, %r28};
$L__BB2_7:
	setp.lt.s32 	%p15, %r1, 0;
	setp.eq.s32 	%p16, %r2, 1062207488;
	setp.eq.f32 	%p18, %f4, 0f3F800000;
	add.f64 	%fd36, %fd66, 0d0000000000000000;
	selp.f64 	%fd7, 0d3FF0000000000000, %fd36, %p18;
	ld.global.f32 	%f12, [%rd20+-4];
	sub.f32 	%f5, %f2, %f12;
	cvt.f64.f32 	%fd8, %f5;
	{
	.reg .b32 %temp; 
	mov.b64 	{%temp, %r8}, %fd8;
	}
	abs.f64 	%fd9, %fd8;
	{ // callseq 5, 0
	.param .b64 param0;
	st.param.f64 	[param0], %fd9;
	.param .b64 retval0;
	call.uni (retval0), 
	__internal_accurate_pow, 
	(
	param0
	);
	ld.param.f64 	%fd37, [retval0];
	} // callseq 5
	setp.lt.s32 	%p19, %r8, 0;
	neg.f64 	%fd39, %fd37;
	selp.f64 	%fd40, %fd39, %fd37, %p16;
	selp.f64 	%fd41, %fd40, %fd37, %p19;
	setp.eq.f32 	%p20, %f5, 0f00000000;
	selp.b32 	%r30, %r8, 0, %p16;
	or.b32  	%r31, %r30, 2146435072;
	selp.b32 	%r32, %r31, %r30, %p15;
	mov.b32 	%r33, 0;
	mov.b64 	%fd42, {%r33, %r32};
	selp.f64 	%fd67, %fd42, %fd41, %p20;
	add.f64 	%fd43, %fd8, 0d4000000000000000;
	{
	.reg .b32 %temp; 
	mov.b64 	{%temp, %r34}, %fd43;
	}
	and.b32  	%r35, %r34, 2146435072;
	setp.ne.s32 	%p21, %r35, 2146435072;
	@%p21 bra 	$L__BB2_12;
	setp.nan.f32 	%p22, %f5, %f5;
	@%p22 bra 	$L__BB2_11;
	setp.neu.f64 	%p23, %fd9, 0d7FF0000000000000;
	@%p23 bra 	$L__BB2_12;
	setp.lt.s32 	%p24, %r8, 0;
	selp.b32 	%r36, %r4, %r3, %p1;
	selp.b32 	%r37, %r36, %r3, %p24;
	mov.b32 	%r38, 0;
	mov.b64 	%fd67, {%r38, %r37};
	bra.uni 	$L__BB2_12;
$L__BB2_11:
	mov.f64 	%fd44, 0d4000000000000000;
	add.rn.f64 	%fd67, %fd8, %fd44;
$L__BB2_12:
	setp.eq.f32 	%p25, %f5, 0f3F800000;
	selp.f64 	%fd45, 0d3FF0000000000000, %fd67, %p25;
	add.f64 	%fd46, %fd7, %fd45;
	cvt.rn.f32.f64 	%f13, %fd46;
	setp.gt.f32 	%p26, %f17, %f13;
	selp.f32 	%f6, %f13, %f17, %p26;
	selp.b32 	%r9, %r58, %r59, %p26;
	add.s32 	%r10, %r58, 1;
	setp.eq.s32 	%p27, %r10, 7;
	@%p27 bra 	$L__BB2_24;
	setp.lt.s32 	%p28, %r1, 0;
	setp.eq.s32 	%p29, %r2, 1062207488;
	ld.global.f32 	%f14, [%rd20];
	sub.f32 	%f7, %f1, %f14;
	cvt.f64.f32 	%fd14, %f7;
	{
	.reg .b32 %temp; 
	mov.b64 	{%temp, %r11}, %fd14;
	}
	abs.f64 	%fd15, %fd14;
	{ // callseq 6, 0
	.param .b64 param0;
	st.param.f64 	[param0], %fd15;
	.param .b64 retval0;
	call.uni (retval0), 
	__internal_accurate_pow, 
	(
	param0
	);
	ld.param.f64 	%fd47, [retval0];
	} // callseq 6
	setp.lt.s32 	%p31, %r11, 0;
	neg.f64 	%fd49, %fd47;
	selp.f64 	%fd50, %fd49, %fd47, %p29;
	selp.f64 	%fd51, %fd50, %fd47, %p31;
	setp.eq.f32 	%p32, %f7, 0f00000000;
	selp.b32 	%r39, %r11, 0, %p29;
	or.b32  	%r40, %r39, 2146435072;
	selp.b32 	%r41, %r40, %r39, %p28;
	mov.b32 	%r42, 0;
	mov.b64 	%fd52, {%r42, %r41};
	selp.f64 	%fd68, %fd52, %fd51, %p32;
	add.f64 	%fd53, %fd14, 0d4000000000000000;
	{
	.reg .b32 %temp; 
	mov.b64 	{%temp, %r43}, %fd53;
	}
	and.b32  	%r44, %r43, 2146435072;
	setp.ne.s32 	%p33, %r44, 2146435072;
	@%p33 bra 	$L__BB2_18;
	setp.nan.f32 	%p34, %f7, %f7;
	@%p34 bra 	$L__BB2_17;
	setp.neu.f64 	%p35, %fd15, 0d7FF0000000000000;
	@%p35 bra 	$L__BB2_18;
	setp.lt.s32 	%p36, %r11, 0;
	selp.b32 	%r45, %r4, %r3, %p1;
	selp.b32 	%r46, %r45, %r3, %p36;
	mov.b32 	%r47, 0;
	mov.b64 	%fd68, {%r47, %r46};
	bra.uni 	$L__BB2_18;
$L__BB2_17:
	mov.f64 	%fd54, 0d4000000000000000;
	add.rn.f64 	%fd68, %fd14, %fd54;
$L__BB2_18:
	setp.lt.s32 	%p37, %r1, 0;
	setp.eq.s32 	%p38, %r2, 1062207488;
	setp.eq.f32 	%p40, %f7, 0f3F800000;
	add.f64 	%fd55, %fd68, 0d0000000000000000;
	selp.f64 	%fd20, 0d3FF0000000000000, %fd55, %p40;
	ld.global.f32 	%f15, [%rd20+4];
	sub.f32 	%f8, %f2, %f15;
	cvt.f64.f32 	%fd21, %f8;
	{
	.reg .b32 %temp; 
	mov.b64 	{%temp, %r12}, %fd21;
	}
	abs.f64 	%fd22, %fd21;
	{ // callseq 7, 0
	.param .b64 param0;
	st.param.f64 	[param0], %fd22;
	.param .b64 retval0;
	call.uni (retval0), 
	__internal_accurate_pow, 
	(
	param0
	);
	ld.param.f64 	%fd56, [retval0];
	} // callseq 7
	setp.lt.s32 	%p41, %r12, 0;
	neg.f64 	%fd58, %fd56;
	selp.f64 	%fd59, %fd58, %fd56, %p38;
	selp.f64 	%fd60, %fd59, %fd56, %p41;
	setp.eq.f32 	%p42, %f8, 0f00000000;
	selp.b32 	%r48, %r12, 0, %p38;
	or.b32  	%r49, %r48, 2146435072;
	selp.b32 	%r50, %r49, %r48, %p37;
	mov.b32 	%r51, 0;
	mov.b64 	%fd61, {%r51, %r50};
	selp.f64 	%fd69, %fd61, %fd60, %p42;
	add.f64 	%fd62, %fd21, 0d4000000000000000;
	{
	.reg .b32 %temp; 
	mov.b64 	{%temp, %r52}, %fd62;
	}
	and.b32  	%r53, %r52, 2146435072;
	setp.ne.s32 	%p43, %r53, 2146435072;
	@%p43 bra 	$L__BB2_23;
	setp.nan.f32 	%p44, %f8, %f8;
	@%p44 bra 	$L__BB2_22;
	setp.neu.f64 	%p45, %fd22, 0d7FF0000000000000;
	@%p45 bra 	$L__BB2_23;
	setp.lt.s32 	%p46, %r12, 0;
	selp.b32 	%r54, %r4, %r3, %p1;
	selp.b32 	%r55, %r54, %r3, %p46;
	mov.b32 	%r56, 0;
	mov.b64 	%fd69, {%r56, %r55};
	bra.uni 	$L__BB2_23;
$L__BB2_22:
	mov.f64 	%fd63, 0d4000000000000000;
	add.rn.f64 	%fd69, %fd21, %fd63;
$L__BB2_23:
	setp.eq.f32 	%p47, %f8, 0f3F800000;
	selp.f64 	%fd64, 0d3FF0000000000000, %fd69, %p47;
	add.f64 	%fd65, %fd20, %fd64;
	cvt.rn.f32.f64 	%f16, %fd65;
	setp.gt.f32 	%p48, %f6, %f16;
	selp.f32 	%f17, %f16, %f6, %p48;
	selp.b32 	%r59, %r10, %r9, %p48;
	add.s64 	%rd20, %rd20, 16;
	add.s32 	%r58, %r10, 1;
	bra.uni 	$L__BB2_2;
$L__BB2_24:
	cvta.to.global.u64 	%rd14, %rd6;
	shl.b64 	%rd15, %rd1, 2;
	add.s64 	%rd16, %rd14, %rd15;
	st.global.u32 	[%rd16], %r9;
	cvta.to.global.u64 	%rd17, %rd8;
	mul.wide.u32 	%rd18, %r9, 4;
	add.s64 	%rd19, %rd17, %rd18;
	atom.global.add.u32 	%r57, [%rd19], 1;
$L__BB2_25:
	ret;

}
	// .globl	_Z15KMeansNormalizePfPKi
.visible .entry _Z15KMeansNormalizePfPKi(
	.param .u64 .ptr .align 1 _Z15KMeansNormalizePfPKi_param_0,
	.param .u64 .ptr .align 1 _Z15KMeansNormalizePfPKi_param_1
)
{
	.reg .pred 	%p<2>;
	.reg .b32 	%r<8>;
	.reg .b32 	%f<7>;
	.reg .b64 	%rd<9>;

	ld.param.u64 	%rd1, [_Z15KMeansNormalizePfPKi_param_0];
	ld.param.u64 	%rd2, [_Z15KMeansNormalizePfPKi_param_1];
	mov.u32 	%r2, %ctaid.x;
	mov.u32 	%r3, %ntid.x;
	mov.u32 	%r4, %tid.x;
	mad.lo.s32 	%r1, %r2, %r3, %r4;
	setp.gt.u32 	%p1, %r1, 6;
	@%p1 bra 	$L__BB3_2;
	cvta.to.global.u64 	%rd3, %rd1;
	cvta.to.global.u64 	%rd4, %rd2;
	mul.wide.u32 	%rd5, %r1, 4;
	add.s64 	%rd6, %rd4, %rd5;
	shl.b32 	%r5, %r1, 1;
	mul.wide.u32 	%rd7, %r5, 4;
	add.s64 	%rd8, %rd3, %rd7;
	ld.global.f32 	%f1, [%rd8];
	ld.global.u32 	%r6, [%rd6];
	cvt.rn.f32.s32 	%f2, %r6;
	div.rn.f32 	%f3, %f1, %f2;
	st.global.f32 	[%rd8], %f3;
	ld.global.f32 	%f4, [%rd8+4];
	ld.global.u32 	%r7, [%rd6];
	cvt.rn.f32.s32 	%f5, %r7;
	div.rn.f32 	%f6, %f4, %f5;
	st.global.f32 	[%rd8+4], %f6;
$L__BB3_2:
	ret;

}
	// .globl	_Z20KMeansCentroidUpdatePKfPfPKjPKij
.visible .entry _Z20KMeansCentroidUpdatePKfPfPKjPKij(
	.param .u64 .ptr .align 1 _Z20KMeansCentroidUpdatePKfPfPKjPKij_param_0,
	.param .u64 .ptr .align 1 _Z20KMeansCentroidUpdatePKfPfPKjPKij_param_1,
	.param .u64 .ptr .align 1 _Z20KMeansCentroidUpdatePKfPfPKjPKij_param_2,
	.param .u64 .ptr .align 1 _Z20KMeansCentroidUpdatePKfPfPKjPKij_param_3,
	.param .u32 _Z20KMeansCentroidUpdatePKfPfPKjPKij_param_4
)
{
	.local .align 8 .b8 	__local_depot4[56];
	.reg .b64 	%SP;
	.reg .b64 	%SPL;
	.reg .pred 	%p<7>;
	.reg .b32 	%r<60>;
	.reg .b32 	%f<62>;
	.reg .b64 	%rd<23>;
	// demoted variable
	.shared .align 4 .b8 _ZZ20KMeansCentroidUpdatePKfPfPKjPKijE17sharedAssignments[128];
	mov.u64 	%SPL, __local_depot4;
	ld.param.u64 	%rd2, [_Z20KMeansCentroidUpdatePKfPfPKjPKij_param_0];
	ld.param.u64 	%rd3, [_Z20KMeansCentroidUpdatePKfPfPKjPKij_param_1];
	ld.param.u64 	%rd4, [_Z20KMeansCentroidUpdatePKfPfPKjPKij_param_2];
	ld.param.u32 	%r23, [_Z20KMeansCentroidUpdatePKfPfPKjPKij_param_4];
	add.u64 	%rd1, %SPL, 0;
	mov.u32 	%r24, %ctaid.x;
	mov.u32 	%r1, %ntid.x;
	mov.u32 	%r2, %tid.x;
	mad.lo.s32 	%r3, %r24, %r1, %r2;
	setp.ge.u32 	%p1, %r3, %r23;
	@%p1 bra 	$L__BB4_9;
	cvta.to.global.u64 	%rd6, %rd2;
	cvta.to.global.u64 	%rd7, %rd4;
	mul.wide.u32 	%rd8, %r3, 4;
	add.s64 	%rd9, %rd7, %rd8;
	ld.global.u32 	%r25, [%rd9];
	shl.b32 	%r26, %r2, 2;
	mov.u32 	%r27, _ZZ20KMeansCentroidUpdatePKfPfPKjPKijE17sharedAssignments;
	add.s32 	%r28, %r27, %r26;
	st.shared.u32 	[%r28], %r25;
	shl.b32 	%r29, %r3, 1;
	mul.wide.u32 	%rd10, %r29, 4;
	add.s64 	%rd11, %rd6, %rd10;
	ld.global.f32 	%f1, [%rd11];
	shl.b32 	%r30, %r2, 3;
	mov.u32 	%r31, sharedX;
	add.s32 	%r32, %r31, %r30;
	ld.global.f32 	%f2, [%rd11+4];
	st.shared.v2.f32 	[%r32], {%f1, %f2};
	bar.sync 	0;
	setp.ne.s32 	%p2, %r2, 0;
	@%p2 bra 	$L__BB4_9;
	mov.f32 	%f3, 0f00000000;
	st.local.v2.f32 	[%rd1], {%f3, %f3};
	st.local.v2.f32 	[%rd1+8], {%f3, %f3};
	st.local.v2.f32 	[%rd1+16], {%f3, %f3};
	st.local.v2.f32 	[%rd1+24], {%f3, %f3};
	st.local.v2.f32 	[%rd1+32], {%f3, %f3};
	st.local.v2.f32 	[%rd1+40], {%f3, %f3};
	st.local.v2.f32 	[%rd1+48], {%f3, %f3};
	and.b32  	%r4, %r1, 3;
	setp.lt.u32 	%p3, %r1, 4;
	mov.b32 	%r56, 0;
	@%p3 bra 	$L__BB4_5;
	and.b32  	%r56, %r1, 2044;
	add.s32 	%r54, %r31, 16;
	add.s32 	%r53, %r27, 8;
	and.b32  	%r38, %r1, -4;
	neg.s32 	%r55, %r38;
$L__BB4_4:
	ld.shared.u32 	%r39, [%r53+-8];
	shl.b32 	%r40, %r39, 1;
	ld.shared.v4.f32 	{%f4, %f5, %f6, %f7}, [%r54+-16];
	mul.wide.u32 	%rd12, %r40, 4;
	add.s64 	%rd13, %rd1, %rd12;
	ld.local.v2.f32 	{%f8, %f9}, [%rd13];
	add.f32 	%f10, %f4, %f8;
	add.f32 	%f11, %f5, %f9;
	st.local.v2.f32 	[%rd13], {%f10, %f11};
	ld.shared.u32 	%r41, [%r53+-4];
	shl.b32 	%r42, %r41, 1;
	mul.wide.u32 	%rd14, %r42, 4;
	add.s64 	%rd15, %rd1, %rd14;
	ld.local.v2.f32 	{%f12, %f13}, [%rd15];
	add.f32 	%f14, %f6, %f12;
	add.f32 	%f15, %f7, %f13;
	st.local.v2.f32 	[%rd15], {%f14, %f15};
	ld.shared.u32 	%r43, [%r53];
	shl.b32 	%r44, %r43, 1;
	ld.shared.v4.f32 	{%f16, %f17, %f18, %f19}, [%r54];
	mul.wide.u32 	%rd16, %r44, 4;
	add.s64 	%rd17, %rd1, %rd16;
	ld.local.v2.f32 	{%f20, %f21}, [%rd17];
	add.f32 	%f22, %f16, %f20;
	add.f32 	%f23, %f17, %f21;
	st.local.v2.f32 	[%rd17], {%f22, %f23};
	ld.shared.u32 	%r45, [%r53+4];
	shl.b32 	%r46, %r45, 1;
	mul.wide.u32 	%rd18, %r46, 4;
	add.s64 	%rd19, %rd1, %rd18;
	ld.local.v2.f32 	{%f24, %f25}, [%rd19];
	add.f32 	%f26, %f18, %f24;
	add.f32 	%f27, %f19, %f25;
	st.local.v2.f32 	[%rd19], {%f26, %f27};
	add.s32 	%r55, %r55, 4;
	add.s32 	%r54, %r54, 32;
	add.s32 	%r53, %r53, 16;
	setp.ne.s32 	%p4, %r55, 0;
	@%p4 bra 	$L__BB4_4;
$L__BB4_5:
	setp.eq.s32 	%p5, %r4, 0;
	@%p5 bra 	$L__BB4_8;
	shl.b32 	%r47, %r56, 3;
	add.s32 	%r59, %r31, %r47;
	shl.b32 	%r49, %r56, 2;
	add.s32 	%r58, %r27, %r49;
	neg.s32 	%r57, %r4;
$L__BB4_7:
	.pragma "nounroll";
	ld.shared.u32 	%r51, [%r58];
	shl.b32 	%r52, %r51, 1;
	ld.shared.v2.f32 	{%f28, %f29}, [%r59];
	mul.wide.u32 	%rd20, %r52, 4;
	add.s64 	%rd21, %rd1, %rd20;
	ld.local.v2.f32 	{%f30, %f31}, [%rd21];
	add.f32 	%f32, %f28, %f30;
	add.f32 	%f33, %f29, %f31;
	st.local.v2.f32 	[%rd21], {%f32, %f33};
	add.s32 	%r59, %r59, 8;
	add.s32 	%r58, %r58, 4;
	add.s32 	%r57, %r57, 1;
	setp.ne.s32 	%p6, %r57, 0;
	@%p6 bra 	$L__BB4_7;
$L__BB4_8:
	cvta.to.global.u64 	%rd22, %rd3;
	ld.local.f32 	%f34, [%rd1];
	atom.global.add.f32 	%f35, [%rd22], %f34;
	ld.local.f32 	%f36, [%rd1+4];
	atom.global.add.f32 	%f37, [%rd22+4], %f36;
	ld.local.f32 	%f38, [%rd1+8];
	atom.global.add.f32 	%f39, [%rd22+8], %f38;
	ld.local.f32 	%f40, [%rd1+12];
	atom.global.add.f32 	%f41, [%rd22+12], %f40;
	ld.local.f32 	%f42, [%rd1+16];
	atom.global.add.f32 	%f43, [%rd22+16], %f42;
	ld.local.f32 	%f44, [%rd1+20];
	atom.global.add.f32 	%f45, [%rd22+20], %f44;
	ld.local.f32 	%f46, [%rd1+24];
	atom.global.add.f32 	%f47, [%rd22+24], %f46;
	ld.local.f32 	%f48, [%rd1+28];
	atom.global.add.f32 	%f49, [%rd22+28], %f48;
	ld.local.f32 	%f50, [%rd1+32];
	atom.global.add.f32 	%f51, [%rd22+32], %f50;
	ld.local.f32 	%f52, [%rd1+36];
	atom.global.add.f32 	%f53, [%rd22+36], %f52;
	ld.local.f32 	%f54, [%rd1+40];
	atom.global.add.f32 	%f55, [%rd22+40], %f54;
	ld.local.f32 	%f56, [%rd1+44];
	atom.global.add.f32 	%f57, [%rd22+44], %f56;
	ld.local.f32 	%f58, [%rd1+48];
	atom.global.add.f32 	%f59, [%rd22+48], %f58;
	ld.local.f32 	%f60, [%rd1+52];
	atom.global.add.f32 	%f61, [%rd22+52], %f60;
$L__BB4_9:
	ret;

}
	// .globl	_Z20kMeansCentroidUpdatePfPiS_S0_m
.visible .entry _Z20kMeansCentroidUpdatePfPiS_S0_m(
	.param .u64 .ptr .align 1 _Z20kMeansCentroidUpdatePfPiS_S0_m_param_0,
	.param .u64 .ptr .align 1 _Z20kMeansCentroidUpdatePfPiS_S0_m_param_1,
	.param .u64 .ptr .align 1 _Z20kMeansCentroidUpdatePfPiS_S0_m_param_2,
	.param .u64 .ptr .align 1 _Z20kMeansCentroidUpdatePfPiS_S0_m_param_3,
	.param .u64 _Z20kMeansCentroidUpdatePfPiS_S0_m_param_4
)
{
	.local .align 8 .b8 	__local_depot5[96];
	.reg .b64 	%SP;
	.reg .b64 	%SPL;
	.reg .pred 	%p<10>;
	.reg .b32 	%r<101>;
	.reg .b32 	%f<73>;
	.reg .b64 	%rd<47>;
	// demoted variable
	.shared .align 4 .b8 _ZZ20kMeansCentroidUpdatePfPiS_S0_mE12s_clust_assn[128];
	mov.u64 	%SPL, __local_depot5;
	cvta.local.u64 	%SP, %SPL;
	ld.param.u64 	%rd8, [_Z20kMeansCentroidUpdatePfPiS_S0_m_param_0];
	ld.param.u64 	%rd9, [_Z20kMeansCentroidUpdatePfPiS_S0_m_param_1];
	ld.param.u64 	%rd10, [_Z20kMeansCentroidUpdatePfPiS_S0_m_param_2];
	ld.param.u64 	%rd11, [_Z20kMeansCentroidUpdatePfPiS_S0_m_param_3];
	ld.param.u64 	%rd12, [_Z20kMeansCentroidUpdatePfPiS_S0_m_param_4];
	cvta.to.global.u64 	%rd1, %rd10;
	cvta.to.global.u64 	%rd2, %rd11;
	add.u64 	%rd3, %SPL, 0;
	add.u64 	%rd4, %SPL, 56;
	mov.u32 	%r25, %ctaid.x;
	mov.u32 	%r1, %ntid.x;
	mov.u32 	%r2, %tid.x;
	mad.lo.s32 	%r26, %r25, %r1, %r2;
	cvt.u64.u32 	%rd5, %r26;
	setp.le.u64 	%p1, %rd12, %rd5;
	@%p1 bra 	$L__BB5_15;
	cvt.u32.u64 	%r27, %rd5;
	cvta.to.global.u64 	%rd15, %rd8;
	cvta.to.global.u64 	%rd16, %rd9;
	shl.b64 	%rd17, %rd5, 2;
	add.s64 	%rd18, %rd16, %rd17;
	ld.global.u32 	%r28, [%rd18];
	shl.b32 	%r29, %r2, 2;
	mov.u32 	%r30, _ZZ20kMeansCentroidUpdatePfPiS_S0_mE12s_clust_assn;
	add.s32 	%r31, %r30, %r29;
	st.shared.u32 	[%r31], %r28;
	shl.b32 	%r3, %r27, 1;
	mul.wide.u32 	%rd19, %r3, 4;
	add.s64 	%rd20, %rd15, %rd19;
	ld.global.f32 	%f5, [%rd20];
	shl.b32 	%r32, %r2, 3;
	mov.u32 	%r33, s_datapoints;
	add.s32 	%r34, %r33, %r32;
	ld.global.f32 	%f6, [%rd20+4];
	st.shared.v2.f32 	[%r34], {%f5, %f6};
	bar.sync 	0;
	setp.ne.s32 	%p2, %r2, 0;
	@%p2 bra 	$L__BB5_9;
	mov.b32 	%r97, 0;
	st.local.u32 	[%rd4], %r97;
	st.local.u32 	[%rd4+4], %r97;
	st.local.u32 	[%rd4+8], %r97;
	st.local.u32 	[%rd4+12], %r97;
	st.local.u32 	[%rd4+16], %r97;
	st.local.u32 	[%rd4+20], %r97;
	st.local.u32 	[%rd4+24], %r97;
	and.b32  	%r4, %r1, 3;
	setp.lt.u32 	%p3, %r1, 4;
	@%p3 bra 	$L__BB5_5;
	and.b32  	%r97, %r1, 2044;
	add.s32 	%r95, %r33, 16;
	add.s32 	%r94, %r30, 8;
	and.b32  	%r40, %r1, -4;
	neg.s32 	%r96, %r40;
$L__BB5_4:
	ld.shared.u32 	%r41, [%r94+-8];
	shl.b32 	%r42, %r41, 1;
	ld.shared.v4.f32 	{%f7, %f8, %f9, %f10}, [%r95+-16];
	mul.wide.s32 	%rd21, %r42, 4;
	add.s64 	%rd22, %rd3, %rd21;
	ld.local.v2.f32 	{%f11, %f12}, [%rd22];
	add.f32 	%f13, %f7, %f11;
	add.f32 	%f14, %f8, %f12;
	st.local.v2.f32 	[%rd22], {%f13, %f14};
	mul.wide.s32 	%rd23, %r41, 4;
	add.s64 	%rd24, %rd4, %rd23;
	ld.local.u32 	%r43, [%rd24];
	add.s32 	%r44, %r43, 1;
	st.local.u32 	[%rd24], %r44;
	ld.shared.u32 	%r45, [%r94+-4];
	shl.b32 	%r46, %r45, 1;
	mul.wide.s32 	%rd25, %r46, 4;
	add.s64 	%rd26, %rd3, %rd25;
	ld.local.v2.f32 	{%f15, %f16}, [%rd26];
	add.f32 	%f17, %f9, %f15;
	add.f32 	%f18, %f10, %f16;
	st.local.v2.f32 	[%rd26], {%f17, %f18};
	mul.wide.s32 	%rd27, %r45, 4;
	add.s64 	%rd28, %rd4, %rd27;
	ld.local.u32 	%r47, [%rd28];
	add.s32 	%r48, %r47, 1;
	st.local.u32 	[%rd28], %r48;
	ld.shared.u32 	%r49, [%r94];
	shl.b32 	%r50, %r49, 1;
	ld.shared.v4.f32 	{%f19, %f20, %f21, %f22}, [%r95];
	mul.wide.s32 	%rd29, %r50, 4;
	add.s64 	%rd30, %rd3, %rd29;
	ld.local.v2.f32 	{%f23, %f24}, [%rd30];
	add.f32 	%f25, %f19, %f23;
	add.f32 	%f26, %f20, %f24;
	st.local.v2.f32 	[%rd30], {%f25, %f26};
	mul.wide.s32 	%rd31, %r49, 4;
	add.s64 	%rd32, %rd4, %rd31;
	ld.local.u32 	%r51, [%rd32];
	add.s32 	%r52, %r51, 1;
	st.local.u32 	[%rd32], %r52;
	ld.shared.u32 	%r53, [%r94+4];
	shl.b32 	%r54, %r53, 1;
	mul.wide.s32 	%rd33, %r54, 4;
	add.s64 	%rd34, %rd3, %rd33;
	ld.local.v2.f32 	{%f27, %f28}, [%rd34];
	add.f32 	%f29, %f21, %f27;
	add.f32 	%f30, %f22, %f28;
	st.local.v2.f32 	[%rd34], {%f29, %f30};
	mul.wide.s32 	%rd35, %r53, 4;
	add.s64 	%rd36, %rd4, %rd35;
	ld.local.u32 	%r55, [%rd36];
	add.s32 	%r56, %r55, 1;
	st.local.u32 	[%rd36], %r56;
	add.s32 	%r96, %r96, 4;
	add.s32 	%r95, %r95, 32;
	add.s32 	%r94, %r94, 16;
	setp.ne.s32 	%p4, %r96, 0;
	@%p4 bra 	$L__BB5_4;
$L__BB5_5:
	setp.eq.s32 	%p5, %r4, 0;
	@%p5 bra 	$L__BB5_8;
	shl.b32 	%r57, %r97, 3;
	add.s32 	%r100, %r33, %r57;
	shl.b32 	%r59, %r97, 2;
	add.s32 	%r99, %r30, %r59;
	neg.s32 	%r98, %r4;
$L__BB5_7:
	.pragma "nounroll";
	ld.shared.u32 	%r61, [%r99];
	shl.b32 	%r62, %r61, 1;
	ld.shared.v2.f32 	{%f31, %f32}, [%r100];
	mul.wide.s32 	%rd37, %r62, 4;
	add.s64 	%rd38, %rd3, %rd37;
	ld.local.v2.f32 	{%f33, %f34}, [%rd38];
	add.f32 	%f35, %f31, %f33;
	add.f32 	%f36, %f32, %f34;
	st.local.v2.f32 	[%rd38], {%f35, %f36};
	mul.wide.s32 	%rd39, %r61, 4;
	add.s64 	%rd40, %rd4, %rd39;
	ld.local.u32 	%r63, [%rd40];
	add.s32 	%r64, %r63, 1;
	st.local.u32 	[%rd40], %r64;
	add.s32 	%r100, %r100, 8;
	add.s32 	%r99, %r99, 4;
	add.s32 	%r98, %r98, 1;
	setp.ne.s32 	%p6, %r98, 0;
	@%p6 bra 	$L__BB5_7;
$L__BB5_8:
	ld.local.f32 	%f37, [%rd3];
	atom.global.add.f32 	%f38, [%rd1], %f37;
	ld.local.f32 	%f39, [%rd3+4];
	atom.global.add.f32 	%f40, [%rd1+4], %f39;
	ld.local.f32 	%f41, [%rd3+8];
	atom.global.add.f32 	%f42, [%rd1+8], %f41;
	ld.local.f32 	%f43, [%rd3+12];
	atom.global.add.f32 	%f44, [%rd1+12], %f43;
	ld.local.f32 	%f45, [%rd3+16];
	atom.global.add.f32 	%f46, [%rd1+16], %f45;
	ld.local.f32 	%f47, [%rd3+20];
	atom.global.add.f32 	%f48, [%rd1+20], %f47;
	ld.local.f32 	%f49, [%rd3+24];
	atom.global.add.f32 	%f50, [%rd1+24], %f49;
	ld.local.f32 	%f51, [%rd3+28];
	atom.global.add.f32 	%f52, [%rd1+28], %f51;
	ld.local.f32 	%f53, [%rd3+32];
	atom.global.add.f32 	%f54, [%rd1+32], %f53;
	ld.local.f32 	%f55, [%rd3+36];
	atom.global.add.f32 	%f56, [%rd1+36], %f55;
	ld.local.f32 	%f57, [%rd3+40];
	atom.global.add.f32 	%f58, [%rd1+40], %f57;
	ld.local.f32 	%f59, [%rd3+44];
	atom.global.add.f32 	%f60, [%rd1+44], %f59;
	ld.local.f32 	%f61, [%rd3+48];
	atom.global.add.f32 	%f62, [%rd1+48], %f61;
	ld.local.f32 	%f63, [%rd3+52];
	atom.global.add.f32 	%f64, [%rd1+52], %f63;
$L__BB5_9:
	add.u64 	%rd41, %SP, 88;
	add.u64 	%rd42, %SPL, 88;
	bar.sync 	0;
	ld.global.u32 	%r66, [%rd2];
	mov.b32 	%r67, 0;
	st.local.v2.u32 	[%rd42], {%r67, %r66};
	mov.u64 	%rd43, $str;
	cvta.global.u64 	%rd44, %rd43;
	{ // callseq 8, 0
	.param .b64 param0;
	st.param.b64 	[param0], %rd44;
	.param .b64 param1;
	st.param.b64 	[param1], %rd41;
	.param .b32 retval0;
	call.uni (retval0), 
	vprintf, 
	(
	param0, 
	param1
	);
	ld.param.b32 	%r68, [retval0];
	} // callseq 8
	ld.global.u32 	%r70, [%rd2+4];
	mov.b32 	%r71, 1;
	st.local.v2.u32 	[%rd42], {%r71, %r70};
	{ // callseq 9, 0
	.param .b64 param0;
	st.param.b64 	[param0], %rd44;
	.param .b64 param1;
	st.param.b64 	[param1], %rd41;
	.param .b32 retval0;
	call.uni (retval0), 
	vprintf, 
	(
	param0, 
	param1
	);
	ld.param.b32 	%r72, [retval0];
	} // callseq 9
	ld.global.u32 	%r74, [%rd2+8];
	mov.b32 	%r75, 2;
	st.local.v2.u32 	[%rd42], {%r75, %r74};
	{ // callseq 10, 0
	.param .b64 param0;
	st.param.b64 	[param0], %rd44;
	.param .b64 param1;
	st.param.b64 	[param1], %rd41;
	.param .b32 retval0;
	call.uni (retval0), 
	vprintf, 
	(
	param0, 
	param1
	);
	ld.param.b32 	%r76, [retval0];
	} // callseq 10
	ld.global.u32 	%r78, [%rd2+12];
	mov.b32 	%r79, 3;
	st.local.v2.u32 	[%rd42], {%r79, %r78};
	{ // callseq 11, 0
	.param .b64 param0;
	st.param.b64 	[param0], %rd44;
	.param .b64 param1;
	st.param.b64 	[param1], %rd41;
	.param .b32 retval0;
	call.uni (retval0), 
	vprintf, 
	(
	param0, 
	param1
	);
	ld.param.b32 	%r80, [retval0];
	} // callseq 11
	ld.global.u32 	%r82, [%rd2+16];
	mov.b32 	%r83, 4;
	st.local.v2.u32 	[%rd42], {%r83, %r82};
	{ // callseq 12, 0
	.param .b64 param0;
	st.param.b64 	[param0], %rd44;
	.param .b64 param1;
	st.param.b64 	[param1], %rd41;
	.param .b32 retval0;
	call.uni (retval0), 
	vprintf, 
	(
	param0, 
	param1
	);
	ld.param.b32 	%r84, [retval0];
	} // callseq 12
	ld.global.u32 	%r86, [%rd2+20];
	mov.b32 	%r87, 5;
	st.local.v2.u32 	[%rd42], {%r87, %r86};
	{ // callseq 13, 0
	.param .b64 param0;
	st.param.b64 	[param0], %rd44;
	.param .b64 param1;
	st.param.b64 	[param1], %rd41;
	.param .b32 retval0;
	call.uni (retval0), 
	vprintf, 
	(
	param0, 
	param1
	);
	ld.param.b32 	%r88, [retval0];
	} // callseq 13
	ld.global.u32 	%r90, [%rd2+24];
	mov.b32 	%r91, 6;
	st.local.v2.u32 	[%rd42], {%r91, %r90};
	{ // callseq 14, 0
	.param .b64 param0;
	st.param.b64 	[param0], %rd44;
	.param .b64 param1;
	st.param.b64 	[param1], %rd41;
	.param .b32 retval0;
	call.uni (retval0), 
	vprintf, 
	(
	param0, 
	param1
	);
	ld.param.b32 	%r92, [retval0];
	} // callseq 14
	setp.gt.u32 	%p7, %r27, 6;
	@%p7 bra 	$L__BB5_15;
	add.s64 	%rd6, %rd2, %rd17;
	ld.global.u32 	%r23, [%rd6];
	setp.lt.s32 	%p8, %r23, 1;
	add.s64 	%rd7, %rd1, %rd19;
	mov.f32 	%f71, 0f00000000;
	@%p8 bra 	$L__BB5_12;
	ld.global.f32 	%f66, [%rd7];
	cvt.rn.f32.u32 	%f67, %r23;
	div.rn.f32 	%f71, %f66, %f67;
$L__BB5_12:
	st.global.f32 	[%rd7], %f71;
	ld.global.u32 	%r24, [%rd6];
	setp.lt.s32 	%p9, %r24, 1;
	mov.f32 	%f72, 0f00000000;
	@%p9 bra 	$L__BB5_14;
	ld.global.f32 	%f69, [%rd7+4];
	cvt.rn.f32.u32 	%f70, %r24;
	div.rn.f32 	%f72, %f69, %f70;
$L__BB5_14:
	st.global.f32 	[%rd7+4], %f72;
$L__BB5_15:
	ret;

}
.func  (.param .b64 func_retval0) __internal_accurate_pow(
	.param .b64 __internal_accurate_pow_param_0
)
{
	.reg .pred 	%p<8>;
	.reg .b32 	%r<49>;
	.reg .b32 	%f<3>;
	.reg .b64 	%fd<109>;

	ld.param.f64 	%fd10, [__internal_accurate_pow_param_0];
	{
	.reg .b32 %temp; 
	mov.b64 	{%temp, %r46}, %fd10;
	}
	{
	.reg .b32 %temp; 
	mov.b64 	{%r45, %temp}, %fd10;
	}
	shr.u32 	%r47, %r46, 20;
	setp.gt.u32 	%p1, %r46, 1048575;
	@%p1 bra 	$L__BB6_2;
	mul.f64 	%fd11, %fd10, 0d4350000000000000;
	{
	.reg .b32 %temp; 
	mov.b64 	{%temp, %r46}, %fd11;
	}
	{
	.reg .b32 %temp; 
	mov.b64 	{%r45, %temp}, %fd11;
	}
	shr.u32 	%r16, %r46, 20;
	add.s32 	%r47, %r16, -54;
$L__BB6_2:
	add.s32 	%r48, %r47, -1023;
	and.b32  	%r17, %r46, -2146435073;
	or.b32  	%r18, %r17, 1072693248;
	mov.b64 	%fd107, {%r45, %r18};
	setp.lt.u32 	%p2, %r18, 1073127583;
	@%p2 bra 	$L__BB6_4;
	{
	.reg .b32 %temp; 
	mov.b64 	{%r19, %temp}, %fd107;
	}
	{
	.reg .b32 %temp; 
	mov.b64 	{%temp, %r20}, %fd107;
	}
	add.s32 	%r21, %r20, -1048576;
	mov.b64 	%fd107, {%r19, %r21};
	add.s32 	%r48, %r47, -1022;
$L__BB6_4:
	add.f64 	%fd12, %fd107, 0dBFF0000000000000;
	add.f64 	%fd13, %fd107, 0d3FF0000000000000;
	rcp.approx.ftz.f64 	%fd14, %fd13;
	neg.f64 	%fd15, %fd13;
	fma.rn.f64 	%fd16, %fd15, %fd14, 0d3FF0000000000000;
	fma.rn.f64 	%fd17, %fd16, %fd16, %fd16;
	fma.rn.f64 	%fd18, %fd17, %fd14, %fd14;
	mul.f64 	%fd19, %fd12, %fd18;
	fma.rn.f64 	%fd20, %fd12, %fd18, %fd19;
	mul.f64 	%fd21, %fd20, %fd20;
	fma.rn.f64 	%fd22, %fd21, 0d3EB0F5FF7D2CAFE2, 0d3ED0F5D241AD3B5A;
	fma.rn.f64 	%fd23, %fd22, %fd21, 0d3EF3B20A75488A3F;
	fma.rn.f64 	%fd24, %fd23, %fd21, 0d3F1745CDE4FAECD5;
	fma.rn.f64 	%fd25, %fd24, %fd21, 0d3F3C71C7258A578B;
	fma.rn.f64 	%fd26, %fd25, %fd21, 0d3F6249249242B910;
	fma.rn.f64 	%fd27, %fd26, %fd21, 0d3F89999999999DFB;
	sub.f64 	%fd28, %fd12, %fd20;
	add.f64 	%fd29, %fd28, %fd28;
	neg.f64 	%fd30, %fd20;
	fma.rn.f64 	%fd31, %fd30, %fd12, %fd29;
	mul.f64 	%fd32, %fd18, %fd31;
	fma.rn.f64 	%fd33, %fd21, %fd27, 0d3FB5555555555555;
	mov.f64 	%fd34, 0d3FB5555555555555;
	sub.f64 	%fd35, %fd34, %fd33;
	fma.rn.f64 	%fd36, %fd21, %fd27, %fd35;
	add.f64 	%fd37, %fd36, 0dBC46A4CB00B9E7B0;
	add.f64 	%fd38, %fd33, %fd37;
	sub.f64 	%fd39, %fd33, %fd38;
	add.f64 	%fd40, %fd37, %fd39;
	mul.rn.f64 	%fd41, %fd20, %fd20;
	neg.f64 	%fd42, %fd41;
	fma.rn.f64 	%fd43, %fd20, %fd20, %fd42;
	{
	.reg .b32 %temp; 
	mov.b64 	{%r22, %temp}, %fd32;
	}
	{
	.reg .b32 %temp; 
	mov.b64 	{%temp, %r23}, %fd32;
	}
	add.s32 	%r24, %r23, 1048576;
	mov.b64 	%fd44, {%r22, %r24};
	fma.rn.f64 	%fd45, %fd20, %fd44, %fd43;
	mul.rn.f64 	%fd46, %fd41, %fd20;
	neg.f64 	%fd47, %fd46;
	fma.rn.f64 	%fd48, %fd41, %fd20, %fd47;
	fma.rn.f64 	%fd49, %fd41, %fd32, %fd48;
	fma.rn.f64 	%fd50, %fd45, %fd20, %fd49;
	mul.rn.f64 	%fd51, %fd38, %fd46;
	neg.f64 	%fd52, %fd51;
	fma.rn.f64 	%fd53, %fd38, %fd46, %fd52;
	fma.rn.f64 	%fd54, %fd38, %fd50, %fd53;
	fma.rn.f64 	%fd55, %fd40, %fd46, %fd54;
	add.f64 	%fd56, %fd51, %fd55;
	sub.f64 	%fd57, %fd51, %fd56;
	add.f64 	%fd58, %fd55, %fd57;
	add.f64 	%fd59, %fd20, %fd56;
	sub.f64 	%fd60, %fd20, %fd59;
	add.f64 	%fd61, %fd56, %fd60;
	add.f64 	%fd62, %fd58, %fd61;
	add.f64 	%fd63, %fd32, %fd62;
	add.f64 	%fd64, %fd59, %fd63;
	sub.f64 	%fd65, %fd59, %fd64;
	add.f64 	%fd66, %fd63, %fd65;
	xor.b32  	%r25, %r48, -2147483648;
	mov.b32 	%r26, 1127219200;
	mov.b64 	%fd67, {%r25, %r26};
	mov.b32 	%r27, -2147483648;
	mov.b64 	%fd68, {%r27, %r26};
	sub.f64 	%fd69, %fd67, %fd68;
	fma.rn.f64 	%fd70, %fd69, 0d3FE62E42FEFA39EF, %fd64;
	fma.rn.f64 	%fd71, %fd69, 0dBFE62E42FEFA39EF, %fd70;
	sub.f64 	%fd72, %fd71, %fd64;
	sub.f64 	%fd73, %fd66, %fd72;
	fma.rn.f64 	%fd74, %fd69, 0d3C7ABC9E3B39803F, %fd73;
	add.f64 	%fd75, %fd70, %fd74;
	sub.f64 	%fd76, %fd70, %fd75;
	add.f64 	%fd77, %fd74, %fd76;
	mov.f64 	%fd78, 0d4000000000000000;
	{
	.reg .b32 %temp; 
	mov.b64 	{%temp, %r28}, %fd78;
	}
	{
	.reg .b32 %temp; 
	mov.b64 	{%r29, %temp}, %fd78;
	}
	shl.b32 	%r30, %r28, 1;
	setp.gt.u32 	%p3, %r30, -33554433;
	and.b32  	%r31, %r28, -15728641;
	selp.b32 	%r32, %r31, %r28, %p3;
	mov.b64 	%fd79, {%r29, %r32};
	mul.rn.f64 	%fd80, %fd75, %fd79;
	neg.f64 	%fd81, %fd80;
	fma.rn.f64 	%fd82, %fd75, %fd79, %fd81;
	fma.rn.f64 	%fd83, %fd77, %fd79, %fd82;
	add.f64 	%fd4, %fd80, %fd83;
	sub.f64 	%fd84, %fd80, %fd4;
	add.f64 	%fd5, %fd83, %fd84;
	fma.rn.f64 	%fd85, %fd4, 0d3FF71547652B82FE, 0d4338000000000000;
	{
	.reg .b32 %temp; 
	mov.b64 	{%r13, %temp}, %fd85;
	}
	mov.f64 	%fd86, 0dC338000000000000;
	add.rn.f64 	%fd87, %fd85, %fd86;
	fma.rn.f64 	%fd88, %fd87, 0dBFE62E42FEFA39EF, %fd4;
	fma.rn.f64 	%fd89, %fd87, 0dBC7ABC9E3B39803F, %fd88;
	fma.rn.f64 	%fd90, %fd89, 0d3E5ADE1569CE2BDF, 0d3E928AF3FCA213EA;
	fma.rn.f64 	%fd91, %fd90, %fd89, 0d3EC71DEE62401315;
	fma.rn.f64 	%fd92, %fd91, %fd89, 0d3EFA01997C89EB71;
	fma.rn.f64 	%fd93, %fd92, %fd89, 0d3F2A01A014761F65;
	fma.rn.f64 	%fd94, %fd93, %fd89, 0d3F56C16C1852B7AF;
	fma.rn.f64 	%fd95, %fd94, %fd89, 0d3F81111111122322;
	fma.rn.f64 	%fd96, %fd95, %fd89, 0d3FA55555555502A1;
	fma.rn.f64 	%fd97, %fd96, %fd89, 0d3FC5555555555511;
	fma.rn.f64 	%fd98, %fd97, %fd89, 0d3FE000000000000B;
	fma.rn.f64 	%fd99, %fd98, %fd89, 0d3FF0000000000000;
	fma.rn.f64 	%fd100, %fd99, %fd89, 0d3FF0000000000000;
	{
	.reg .b32 %temp; 
	mov.b64 	{%r14, %temp}, %fd100;
	}
	{
	.reg .b32 %temp; 
	mov.b64 	{%temp, %r15}, %fd100;
	}
	shl.b32 	%r33, %r13, 20;
	add.s32 	%r34, %r33, %r15;
	mov.b64 	%fd108, {%r14, %r34};
	{
	.reg .b32 %temp; 
	mov.b64 	{%temp, %r35}, %fd4;
	}
	mov.b32 	%f2, %r35;
	abs.f32 	%f1, %f2;
	setp.lt.f32 	%p4, %f1, 0f4086232B;
	@%p4 bra 	$L__BB6_7;
	setp.lt.f64 	%p5, %fd4, 0d0000000000000000;
	add.f64 	%fd101, %fd4, 0d7FF0000000000000;
	selp.f64 	%fd108, 0d0000000000000000, %fd101, %p5;
	setp.geu.f32 	%p6, %f1, 0f40874800;
	@%p6 bra 	$L__BB6_7;
	shr.u32 	%r36, %r13, 31;
	add.s32 	%r37, %r13, %r36;
	shr.s32 	%r38, %r37, 1;
	shl.b32 	%r39, %r38, 20;
	add.s32 	%r40, %r15, %r39;
	mov.b64 	%fd102, {%r14, %r40};
	sub.s32 	%r41, %r13, %r38;
	shl.b32 	%r42, %r41, 20;
	add.s32 	%r43, %r42, 1072693248;
	mov.b32 	%r44, 0;
	mov.b64 	%fd103, {%r44, %r43};
	mul.f64 	%fd108, %fd103, %fd102;
$L__BB6_7:
	abs.f64 	%fd104, %fd108;
	setp.eq.f64 	%p7, %fd104, 0d7FF0000000000000;
	fma.rn.f64 	%fd105, %fd108, %fd5, %fd108;
	selp.f64 	%fd106, %fd108, %fd105, %p7;
	st.param.f64 	[func_retval0], %fd106;
	ret;

}


// ===== COMPILED SASS (sm_100) =====

	.target	sm_100

	.elftype	@"ET_EXEC"


//--------------------- .note.nv.tkinfo           --------------------------
	.section	.note.nv.tkinfo,"",@"SHT_NOTE"
	.sectionflags	@"SHF_NOTE_NV_TKINFO"
	.tkinfo
        /*0018*/ 	.word	0x00000002
        /*0030*/ 	.string	""
        /*0030*/ 	.string	"ptxas"
        /*0030*/ 	.string	"Cuda compilation tools, release 13.0, V13.0.88"
        /*0030*/ 	.string	"Build cuda_13.0.r13.0/compiler.36424714_0"
        /*0030*/ 	.string	"-arch sm_100 -m 64 "



//--------------------- .note.nv.cuinfo           --------------------------
	.section	.note.nv.cuinfo,"",@"SHT_NOTE"
	.sectionflags	@"SHF_NOTE_NV_CUINFO"
        /*0018*/ 	.short	0x0002
        /*001a*/ 	.short	0x0064
        /*001c*/ 	.short	0x0082
	.zero		2


//--------------------- .nv.info                  --------------------------
	.section	.nv.info,"",@"SHT_CUDA_INFO"
	.align	4


	//----- nvinfo : EIATTR_REGCOUNT
	.align		4
        /*0000*/ 	.byte	0x04, 0x2f
        /*0002*/ 	.short	(.L_2 - .L_1)
	.align		4
.L_1:
        /*0004*/ 	.word	index@(_Z11clearCountsPi)
        /*0008*/ 	.word	0x00000008


	//----- nvinfo : EIATTR_FRAME_SIZE
	.align		4
.L_2:
        /*000c*/ 	.byte	0x04, 0x11
        /*000e*/ 	.short	(.L_4 - .L_3)
	.align		4
.L_3:
        /*0010*/ 	.word	index@(_Z11clearCountsPi)
        /*0014*/ 	.word	0x00000000


	//----- nvinfo : EIATTR_REGCOUNT
	.align		4
.L_4:
        /*0018*/ 	.byte	0x04, 0x2f
        /*001a*/ 	.short	(.L_6 - .L_5)
	.align		4
.L_5:
        /*001c*/ 	.word	index@(_Z19KMeansAssignClusterPKfS0_PjPim)
        /*0020*/ 	.word	0x00000028


	//----- nvinfo : EIATTR_FRAME_SIZE
	.align		4
.L_6:
        /*0024*/ 	.byte	0x04, 0x11
        /*0026*/ 	.short	(.L_8 - .L_7)
	.align		4
.L_7:
        /*0028*/ 	.word	index@($_Z19KMeansAssignClusterPKfS0_PjPim$__internal_accurate_pow)
        /*002c*/ 	.word	0x00000000


	//----- nvinfo : EIATTR_FRAME_SIZE
	.align		4
.L_8:
        /*0030*/ 	.byte	0x04, 0x11
        /*0032*/ 	.short	(.L_10 - .L_9)
	.align		4
.L_9:
        /*0034*/ 	.word	index@(_Z19KMeansAssignClusterPKfS0_PjPim)
        /*0038*/ 	.word	0x00000000


	//----- nvinfo : EIATTR_REGCOUNT
	.align		4
.L_10:
        /*003c*/ 	.byte	0x04, 0x2f
        /*003e*/ 	.short	(.L_12 - .L_11)
	.align		4
.L_11:
        /*0040*/ 	.word	index@(_Z23kMeansClusterAssignmentPfPiS_S0_m)
        /*0044*/ 	.word	0x00000026


	//----- nvinfo : EIATTR_FRAME_SIZE
	.align		4
.L_12:
        /*0048*/ 	.byte	0x04, 0x11
        /*004a*/ 	.short	(.L_14 - .L_13)
	.align		4
.L_13:
        /*004c*/ 	.word	index@($_Z23kMeansClusterAssignmentPfPiS_S0_m$__internal_accurate_pow)
        /*0050*/ 	.word	0x00000000


	//----- nvinfo : EIATTR_FRAME_SIZE
	.align		4
.L_14:
        /*0054*/ 	.byte	0x04, 0x11
        /*0056*/ 	.short	(.L_16 - .L_15)
	.align		4
.L_15:
        /*0058*/ 	.word	index@(_Z23kMeansClusterAssignmentPfPiS_S0_m)
        /*005c*/ 	.word	0x00000000


	//----- nvinfo : EIATTR_REGCOUNT
	.align		4
.L_16:
        /*0060*/ 	.byte	0x04, 0x2f
        /*0062*/ 	.short	(.L_18 - .L_17)
	.align		4
.L_17:
        /*0064*/ 	.word	index@(_Z15KMeansNormalizePfPKi)
        /*0068*/ 	.word	0x00000013


	//----- nvinfo : EIATTR_FRAME_SIZE
	.align		4
.L_18:
        /*006c*/ 	.byte	0x04, 0x11
        /*006e*/ 	.short	(.L_20 - .L_19)
	.align		4
.L_19:
        /*0070*/ 	.word	index@($__internal_1_$__cuda_sm3x_div_rn_noftz_f32_slowpath)
        /*0074*/ 	.word	0x00000000


	//----- nvinfo : EIATTR_FRAME_SIZE
	.align		4
.L_20:
        /*0078*/ 	.byte	0x04, 0x11
        /*007a*/ 	.short	(.L_22 - .L_21)
	.align		4
.L_21:
        /*007c*/ 	.word	index@(_Z15KMeansNormalizePfPKi)
        /*0080*/ 	.word	0x00000000


	//----- nvinfo : EIATTR_REGCOUNT
	.align		4
.L_22:
        /*0084*/ 	.byte	0x04, 0x2f
        /*0086*/ 	.short	(.L_24 - .L_23)
	.align		4
.L_23:
        /*0088*/ 	.word	index@(_Z20KMeansCentroidUpdatePKfPfPKjPKij)
        /*008c*/ 	.word	0x00000019


	//----- nvinfo : EIATTR_FRAME_SIZE
	.align		4
.L_24:
        /*0090*/ 	.byte	0x04, 0x11
        /*0092*/ 	.short	(.L_26 - .L_25)
	.align		4
.L_25:
        /*0094*/ 	.word	index@(_Z20KMeansCentroidUpdatePKfPfPKjPKij)
        /*0098*/ 	.word	0x00000038


	//----- nvinfo : EIATTR_REGCOUNT
	.align		4
.L_26:
        /*009c*/ 	.byte	0x04, 0x2f
        /*009e*/ 	.short	(.L_28 - .L_27)
	.align		4
.L_27:
        /*00a0*/ 	.word	index@(_Z20kMeansCentroidUpdatePfPiS_S0_m)
        /*00a4*/ 	.word	0x0000001b


	//----- nvinfo : EIATTR_FRAME_SIZE
	.align		4
.L_28:
        /*00a8*/ 	.byte	0x04, 0x11
        /*00aa*/ 	.short	(.L_30 - .L_29)
	.align		4
.L_29:
        /*00ac*/ 	.word	index@($__internal_0_$__cuda_sm3x_div_rn_noftz_f32_slowpath)
        /*00b0*/ 	.word	0x00000060


	//----- nvinfo : EIATTR_FRAME_SIZE
	.align		4
.L_30:
        /*00b4*/ 	.byte	0x04, 0x11
        /*00b6*/ 	.short	(.L_32 - .L_31)
	.align		4
.L_31:
        /*00b8*/ 	.word	index@(_Z20kMeansCentroidUpdatePfPiS_S0_m)
        /*00bc*/ 	.word	0x00000060


	//----- nvinfo : EIATTR_MIN_STACK_SIZE
	.align		4
.L_32:
        /*00c0*/ 	.byte	0x04, 0x12
        /*00c2*/ 	.short	(.L_34 - .L_33)
	.align		4
.L_33:
        /*00c4*/ 	.word	index@(_Z20kMeansCentroidUpdatePfPiS_S0_m)
        /*00c8*/ 	.word	0x00000060


	//----- nvinfo : EIATTR_MIN_STACK_SIZE
	.align		4
.L_34:
        /*00cc*/ 	.byte	0x04, 0x12
        /*00ce*/ 	.short	(.L_36 - .L_35)
	.align		4
.L_35:
        /*00d0*/ 	.word	index@(_Z20KMeansCentroidUpdatePKfPfPKjPKij)
        /*00d4*/ 	.word	0x00000038


	//----- nvinfo : EIATTR_MIN_STACK_SIZE
	.align		4
.L_36:
        /*00d8*/ 	.byte	0x04, 0x12
        /*00da*/ 	.short	(.L_38 - .L_37)
	.align		4
.L_37:
        /*00dc*/ 	.word	index@(_Z15KMeansNormalizePfPKi)
        /*00e0*/ 	.word	0x00000000


	//----- nvinfo : EIATTR_MIN_STACK_SIZE
	.align		4
.L_38:
        /*00e4*/ 	.byte	0x04, 0x12
        /*00e6*/ 	.short	(.L_40 - .L_39)
	.align		4
.L_39:
        /*00e8*/ 	.word	index@(_Z23kMeansClusterAssignmentPfPiS_S0_m)
        /*00ec*/ 	.word	0x00000000


	//----- nvinfo : EIATTR_MIN_STACK_SIZE
	.align		4
.L_40:
        /*00f0*/ 	.byte	0x04, 0x12
        /*00f2*/ 	.short	(.L_42 - .L_41)
	.align		4
.L_41:
        /*00f4*/ 	.word	index@(_Z19KMeansAssignClusterPKfS0_PjPim)
        /*00f8*/ 	.word	0x00000000


	//----- nvinfo : EIATTR_MIN_STACK_SIZE
	.align		4
.L_42:
        /*00fc*/ 	.byte	0x04, 0x12
        /*00fe*/ 	.short	(.L_44 - .L_43)
	.align		4
.L_43:
        /*0100*/ 	.word	index@(_Z11clearCountsPi)
        /*0104*/ 	.word	0x00000000
.L_44:


//--------------------- .nv.compat                --------------------------
	.section	.nv.compat,"",@"SHT_CUDA_COMPAT_INFO"
	.align	4
        /*0000*/ 	.byte	0x02, 0x09, 0x00, 0x00, 0x02, 0x02, 0x01, 0x00, 0x02, 0x05, 0x05, 0x00, 0x03, 0x07, 0x01, 0x01
        /*0010*/ 	.byte	0x02, 0x03, 0x00, 0x00, 0x02, 0x06, 0x01, 0x00, 0x04, 0x0b, 0x08, 0x00, 0x01, 0x00, 0x00, 0x00
        /*0020*/ 	.byte	0x00, 0x00, 0x00, 0x00


//--------------------- .nv.info._Z20kMeansCentroidUpdatePfPiS_S0_m --------------------------
	.section	.nv.info._Z20kMeansCentroidUpdatePfPiS_S0_m,"",@"SHT_CUDA_INFO"
	.sectionflags	@""
	.align	4


	//----- nvinfo : EIATTR_CUDA_API_VERSION
	.align		4
        /*0000*/ 	.byte	0x04, 0x37
        /*0002*/ 	.short	(.L_46 - .L_45)
.L_45:
        /*0004*/ 	.word	0x00000082


	//----- nvinfo : EIATTR_KPARAM_INFO
	.align		4
.L_46:
        /*0008*/ 	.byte	0x04, 0x17
        /*000a*/ 	.short	(.L_48 - .L_47)
.L_47:
        /*000c*/ 	.word	0x00000000
        /*0010*/ 	.short	0x0004
        /*0012*/ 	.short	0x0020
        /*0014*/ 	.byte	0x00, 0xf0, 0x21, 0x00


	//----- nvinfo : EIATTR_KPARAM_INFO
	.align		4
.L_48:
        /*0018*/ 	.byte	0x04, 0x17
        /*001a*/ 	.short	(.L_50 - .L_49)
.L_49:
        /*001c*/ 	.word	0x00000000
        /*0020*/ 	.short	0x0003
        /*0022*/ 	.short	0x0018
        /*0024*/ 	.byte	0x00, 0xf5, 0x21, 0x00


	//----- nvinfo : EIATTR_KPARAM_INFO
	.align		4
.L_50:
        /*0028*/ 	.byte	0x04, 0x17
        /*002a*/ 	.short	(.L_52 - .L_51)
.L_51:
        /*002c*/ 	.word	0x00000000
        /*0030*/ 	.short	0x0002
        /*0032*/ 	.short	0x0010
        /*0034*/ 	.byte	0x00, 0xf5, 0x21, 0x00


	//----- nvinfo : EIATTR_KPARAM_INFO
	.align		4
.L_52:
        /*0038*/ 	.byte	0x04, 0x17
        /*003a*/ 	.short	(.L_54 - .L_53)
.L_53:
        /*003c*/ 	.word	0x00000000
        /*0040*/ 	.short	0x0001
        /*0042*/ 	.short	0x0008
        /*0044*/ 	.byte	0x00, 0xf5, 0x21, 0x00


	//----- nvinfo : EIATTR_KPARAM_INFO
	.align		4
.L_54:
        /*0048*/ 	.byte	0x04, 0x17
        /*004a*/ 	.short	(.L_56 - .L_55)
.L_55:
        /*004c*/ 	.word	0x00000000
        /*0050*/ 	.short	0x0000
        /*0052*/ 	.short	0x0000
        /*0054*/ 	.byte	0x00, 0xf5, 0x21, 0x00


	//----- nvinfo : EIATTR_SPARSE_MMA_MASK
	.align		4
.L_56:
        /*0058*/ 	.byte	0x03, 0x50
        /*005a*/ 	.short	0x0000


	//----- nvinfo : EIATTR_MAXREG_COUNT
	.align		4
        /*005c*/ 	.byte	0x03, 0x1b
        /*005e*/ 	.short	0x00ff


	//----- nvinfo : EIATTR_NUM_BARRIERS
	.align		4
        /*0060*/ 	.byte	0x02, 0x4c
        /*0062*/ 	.byte	0x01
	.zero		1


	//----- nvinfo : EIATTR_EXTERNS
	.align		4
        /*0064*/ 	.byte	0x04, 0x0f
        /*0066*/ 	.short	(.L_58 - .L_57)


	//   ....[0]....
	.align		4
.L_57:
        /*0068*/ 	.word	index@(vprintf)


	//----- nvinfo : EIATTR_MERCURY_ISA_VERSION
	.align		4
.L_58:
        /*006c*/ 	.byte	0x03, 0x5f
        /*006e*/ 	.short	0x0101


	//----- nvinfo : EIATTR_VRC_CTA_INIT_COUNT
	.align		4
        /*0070*/ 	.byte	0x02, 0x4a
	.zero		1
	.zero		1


	//----- nvinfo : EIATTR_SYSCALL_OFFSETS
	.align		4
        /*0074*/ 	.byte	0x04, 0x46
        /*0076*/ 	.short	(.L_60 - .L_59)


	//   ....[0]....
.L_59:
        /*0078*/ 	.word	0x00000a60


	//   ....[1]....
        /*007c*/ 	.word	0x00000b20


	//   ....[2]....
        /*0080*/ 	.word	0x00000be0


	//   ....[3]....
        /*0084*/ 	.word	0x00000ca0


	//   ....[4]....
        /*0088*/ 	.word	0x00000d60


	//   ....[5]....
        /*008c*/ 	.word	0x00000e20


	//   ....[6]....
        /*0090*/ 	.word	0x00000ee0


	//----- nvinfo : EIATTR_EXIT_INSTR_OFFSETS
	.align		4
.L_60:
        /*0094*/ 	.byte	0x04, 0x1c
        /*0096*/ 	.short	(.L_62 - .L_61)


	//   ....[0]....
.L_61:
        /*0098*/ 	.word	0x000000a0


	//   ....[1]....
        /*009c*/ 	.word	0x00000f00


	//   ....[2]....
        /*00a0*/ 	.word	0x00001230


	//----- nvinfo : EIATTR_CRS_STACK_SIZE
	.align		4
.L_62:
        /*00a4*/ 	.byte	0x04, 0x1e
        /*00a6*/ 	.short	(.L_64 - .L_63)
.L_63:
        /*00a8*/ 	.word	0x00000000


	//----- nvinfo : EIATTR_CBANK_PARAM_SIZE
	.align		4
.L_64:
        /*00ac*/ 	.byte	0x03, 0x19
        /*00ae*/ 	.short	0x0028


	//----- nvinfo : EIATTR_PARAM_CBANK
	.align		4
        /*00b0*/ 	.byte	0x04, 0x0a
        /*00b2*/ 	.short	(.L_66 - .L_65)
	.align		4
.L_65:
        /*00b4*/ 	.word	index@(.nv.constant0._Z20kMeansCentroidUpdatePfPiS_S0_m)
        /*00b8*/ 	.short	0x0380
        /*00ba*/ 	.short	0x0028


	//----- nvinfo : EIATTR_SW_WAR
	.align		4
.L_66:
        /*00bc*/ 	.byte	0x04, 0x36
        /*00be*/ 	.short	(.L_68 - .L_67)
.L_67:
        /*00c0*/ 	.word	0x00000008
.L_68:


//--------------------- .nv.info._Z20KMeansCentroidUpdatePKfPfPKjPKij --------------------------
	.section	.nv.info._Z20KMeansCentroidUpdatePKfPfPKjPKij,"",@"SHT_CUDA_INFO"
	.sectionflags	@""
	.align	4


	//----- nvinfo : EIATTR_CUDA_API_VERSION
	.align		4
        /*0000*/ 	.byte	0x04, 0x37
        /*0002*/ 	.short	(.L_70 - .L_69)
.L_69:
        /*0004*/ 	.word	0x00000082


	//----- nvinfo : EIATTR_KPARAM_INFO
	.align		4
.L_70:
        /*0008*/ 	.byte	0x04, 0x17
        /*000a*/ 	.short	(.L_72 - .L_71)
.L_71:
        /*000c*/ 	.word	0x00000000
        /*0010*/ 	.short	0x0004
        /*0012*/ 	.short	0x0020
        /*0014*/ 	.byte	0x00, 0xf0, 0x11, 0x00


	//----- nvinfo : EIATTR_KPARAM_INFO
	.align		4
.L_72:
        /*0018*/ 	.byte	0x04, 0x17
        /*001a*/ 	.short	(.L_74 - .L_73)
.L_73:
        /*001c*/ 	.word	0x00000000
        /*0020*/ 	.short	0x0003
        /*0022*/ 	.short	0x0018
        /*0024*/ 	.byte	0x00, 0xf5, 0x21, 0x00


	//----- nvinfo : EIATTR_KPARAM_INFO
	.align		4
.L_74:
        /*0028*/ 	.byte	0x04, 0x17
        /*002a*/ 	.short	(.L_76 - .L_75)
.L_75:
        /*002c*/ 	.word	0x00000000
        /*0030*/ 	.short	0x0002
        /*0032*/ 	.short	0x0010
        /*0034*/ 	.byte	0x00, 0xf5, 0x21, 0x00


	//----- nvinfo : EIATTR_KPARAM_INFO
	.align		4
.L_76:
        /*0038*/ 	.byte	0x04, 0x17
        /*003a*/ 	.short	(.L_78 - .L_77)
.L_77:
        /*003c*/ 	.word	0x00000000
        /*0040*/ 	.short	0x0001
        /*0042*/ 	.short	0x0008
        /*0044*/ 	.byte	0x00, 0xf5, 0x21, 0x00


	//----- nvinfo : EIATTR_KPARAM_INFO
	.align		4
.L_78:
        /*0048*/ 	.byte	0x04, 0x17
        /*004a*/ 	.short	(.L_80 - .L_79)
.L_79:
        /*004c*/ 	.word	0x00000000
        /*0050*/ 	.short	0x0000
        /*0052*/ 	.short	0x0000
        /*0054*/ 	.byte	0x00, 0xf5, 0x21, 0x00


	//----- nvinfo : EIATTR_SPARSE_MMA_MASK
	.align		4
.L_80:
        /*0058*/ 	.byte	0x03, 0x50
        /*005a*/ 	.short	0x0000


	//----- nvinfo : EIATTR_MAXREG_COUNT
	.align		4
        /*005c*/ 	.byte	0x03, 0x1b
        /*005e*/ 	.short	0x00ff


	//----- nvinfo : EIATTR_NUM_BARRIERS
	.align		4
        /*0060*/ 	.byte	0x02, 0x4c
        /*0062*/ 	.byte	0x01
	.zero		1


	//----- nvinfo : EIATTR_MERCURY_ISA_VERSION
	.align		4
        /*0064*/ 	.byte	0x03, 0x5f
        /*0066*/ 	.short	0x0101


	//----- nvinfo : EIATTR_VRC_CTA_INIT_COUNT
	.align		4
        /*0068*/ 	.byte	0x02, 0x4a
	.zero		1
	.zero		1


	//----- nvinfo : EIATTR_EXIT_INSTR_OFFSETS
	.align		4
        /*006c*/ 	.byte	0x04, 0x1c
        /*006e*/ 	.short	(.L_82 - .L_81)


	//   ....[0]....
.L_81:
        /*0070*/ 	.word	0x00000080


	//   ....[1]....
        /*0074*/ 	.word	0x000001d0


	//   ....[2]....
        /*0078*/ 	.word	0x000013a0


	//----- nvinfo : EIATTR_CBANK_PARAM_SIZE
	.align		4
.L_82:
        /*007c*/ 	.byte	0x03, 0x19
        /*007e*/ 	.short	0x0024


	//----- nvinfo : EIATTR_PARAM_CBANK
	.align		4
        /*0080*/ 	.byte	0x04, 0x0a
        /*0082*/ 	.short	(.L_84 - .L_83)
	.align		4
.L_83:
        /*0084*/ 	.word	index@(.nv.constant0._Z20KMeansCentroidUpdatePKfPfPKjPKij)
        /*0088*/ 	.short	0x0380
        /*008a*/ 	.short	0x0024


	//----- nvinfo : EIATTR_SW_WAR
	.align		4
.L_84:
        /*008c*/ 	.byte	0x04, 0x36
        /*008e*/ 	.short	(.L_86 - .L_85)
.L_85:
        /*0090*/ 	.word	0x00000008
.L_86:


//--------------------- .nv.info._Z15KMeansNormalizePfPKi --------------------------
	.section	.nv.info._Z15KMeansNormalizePfPKi,"",@"SHT_CUDA_INFO"
	.sectionflags	@""
	.align	4


	//----- nvinfo : EIATTR_CUDA_API_VERSION
	.align		4
        /*0000*/ 	.byte	0x04, 0x37
        /*0002*/ 	.short	(.L_88 - .L_87)
.L_87:
        /*0004*/ 	.word	0x00000082


	//----- nvinfo : EIATTR_KPARAM_INFO
	.align		4
.L_88:
        /*0008*/ 	.byte	0x04, 0x17
        /*000a*/ 	.short	(.L_90 - .L_89)
.L_89:
        /*000c*/ 	.word	0x00000000
        /*0010*/ 	.short	0x0001
        /*0012*/ 	.short	0x0008
        /*0014*/ 	.byte	0x00, 0xf5, 0x21, 0x00


	//----- nvinfo : EIATTR_KPARAM_INFO
	.align		4
.L_90:
        /*0018*/ 	.byte	0x04, 0x17
        /*001a*/ 	.short	(.L_92 - .L_91)
.L_91:
        /*001c*/ 	.word	0x00000000
        /*0020*/ 	.short	0x0000
        /*0022*/ 	.short	0x0000
        /*0024*/ 	.byte	0x00, 0xf5, 0x21, 0x00


	//----- nvinfo : EIATTR_SPARSE_MMA_MASK
	.align		4
.L_92:
        /*0028*/ 	.byte	0x03, 0x50
        /*002a*/ 	.short	0x0000


	//----- nvinfo : EIATTR_MAXREG_COUNT
	.align		4
        /*002c*/ 	.byte	0x03, 0x1b
        /*002e*/ 	.short	0x00ff


	//----- nvinfo : EIATTR_MERCURY_ISA_VERSION
	.align		4
        /*0030*/ 	.byte	0x03, 0x5f
        /*0032*/ 	.short	0x0101


	//----- nvinfo : EIATTR_VRC_CTA_INIT_COUNT
	.align		4
        /*0034*/ 	.byte	0x02, 0x4a
	.zero		1
	.zero		1


	//----- nvinfo : EIATTR_EXIT_INSTR_OFFSETS
	.align		4
        /*0038*/ 	.byte	0x04, 0x1c
        /*003a*/ 	.short	(.L_94 - .L_93)


	//   ....[0]....
.L_93:
        /*003c*/ 	.word	0x00000060


	//   ....[1]....
        /*0040*/ 	.word	0x000002f0


	//----- nvinfo : EIATTR_CRS_STACK_SIZE
	.align		4
.L_94:
        /*0044*/ 	.byte	0x04, 0x1e
        /*0046*/ 	.short	(.L_96 - .L_95)
.L_95:
        /*0048*/ 	.word	0x00000000


	//----- nvinfo : EIATTR_CBANK_PARAM_SIZE
	.align		4
.L_96:
        /*004c*/ 	.byte	0x03, 0x19
        /*004e*/ 	.short	0x0010


	//----- nvinfo : EIATTR_PARAM_CBANK
	.align		4
        /*0050*/ 	.byte	0x04, 0x0a
        /*0052*/ 	.short	(.L_98 - .L_97)
	.align		4
.L_97:
        /*0054*/ 	.word	index@(.nv.constant0._Z15KMeansNormalizePfPKi)
        /*0058*/ 	.short	0x0380
        /*005a*/ 	.short	0x0010


	//----- nvinfo : EIATTR_SW_WAR
	.align		4
.L_98:
        /*005c*/ 	.byte	0x04, 0x36
        /*005e*/ 	.short	(.L_100 - .L_99)
.L_99:
        /*0060*/ 	.word	0x00000008
.L_100:


//--------------------- .nv.info._Z23kMeansClusterAssignmentPfPiS_S0_m --------------------------
	.section	.nv.info._Z23kMeansClusterAssignmentPfPiS_S0_m,"",@"SHT_CUDA_INFO"
	.sectionflags	@""
	.align	4


	//----- nvinfo : EIATTR_CUDA_API_VERSION
	.align		4
        /*0000*/ 	.byte	0x04, 0x37
        /*0002*/ 	.short	(.L_102 - .L_101)
.L_101:
        /*0004*/ 	.word	0x00000082


	//----- nvinfo : EIATTR_KPARAM_INFO
	.align		4
.L_102:
        /*0008*/ 	.byte	0x04, 0x17
        /*000a*/ 	.short	(.L_104 - .L_103)
.L_103:
        /*000c*/ 	.word	0x00000000
        /*0010*/ 	.short	0x0004
        /*0012*/ 	.short	0x0020
        /*0014*/ 	.byte	0x00, 0xf0, 0x21, 0x00


	//----- nvinfo : EIATTR_KPARAM_INFO
	.align		4
.L_104:
        /*0018*/ 	.byte	0x04, 0x17
        /*001a*/ 	.short	(.L_106 - .L_105)
.L_105:
        /*001c*/ 	.word	0x00000000
        /*0020*/ 	.short	0x0003
        /*0022*/ 	.short	0x0018
        /*0024*/ 	.byte	0x00, 0xf5, 0x21, 0x00


	//----- nvinfo : EIATTR_KPARAM_INFO
	.align		4
.L_106:
        /*0028*/ 	.byte	0x04, 0x17
        /*002a*/ 	.short	(.L_108 - .L_107)
.L_107:
        /*002c*/ 	.word	0x00000000
        /*0030*/ 	.short	0x0002
        /*0032*/ 	.short	0x0010
        /*0034*/ 	.byte	0x00, 0xf5, 0x21, 0x00


	//----- nvinfo : EIATTR_KPARAM_INFO
	.align		4
.L_108:
        /*0038*/ 	.byte	0x04, 0x17
        /*003a*/ 	.short	(.L_110 - .L_109)
.L_109:
        /*003c*/ 	.word	0x00000000
        /*0040*/ 	.short	0x0001
        /*0042*/ 	.short	0x0008
        /*0044*/ 	.byte	0x00, 0xf5, 0x21, 0x00


	//----- nvinfo : EIATTR_KPARAM_INFO
	.align		4
.L_110:
        /*0048*/ 	.byte	0x04, 0x17
        /*004a*/ 	.short	(.L_112 - .L_111)
.L_111:
        /*004c*/ 	.word	0x00000000
        /*0050*/ 	.short	0x0000
        /*0052*/ 	.short	0x0000
        /*0054*/ 	.byte	0x00, 0xf5, 0x21, 0x00


	//----- nvinfo : EIATTR_SPARSE_MMA_MASK
	.align		4
.L_112:
        /*0058*/ 	.byte	0x03, 0x50
        /*005a*/ 	.short	0x0000


	//----- nvinfo : EIATTR_MAXREG_COUNT
	.align		4
        /*005c*/ 	.byte	0x03, 0x1b
        /*005e*/ 	.short	0x00ff


	//----- nvinfo : EIATTR_MERCURY_ISA_VERSION
	.align		4
        /*0060*/ 	.byte	0x03, 0x5f
        /*0062*/ 	.short	0x0101


	//----- nvinfo : EIATTR_VRC_CTA_INIT_COUNT
	.align		4
        /*0064*/ 	.byte	0x02, 0x4a
	.zero		1
	.zero		1


	//----- nvinfo : EIATTR_EXIT_INSTR_OFFSETS
	.align		4
        /*0068*/ 	.byte	0x04, 0x1c
        /*006a*/ 	.short	(.L_114 - .L_113)


	//   ....[0]....
.L_113:
        /*006c*/ 	.word	0x00000080


	//   ....[1]....
        /*0070*/ 	.word	0x00000a70


	//----- nvinfo : EIATTR_CRS_STACK_SIZE
	.align		4
.L_114:
        /*0074*/ 	.byte	0x04, 0x1e
        /*0076*/ 	.short	(.L_116 - .L_115)
.L_115:
        /*0078*/ 	.word	0x00000000


	//----- nvinfo : EIATTR_CBANK_PARAM_SIZE
	.align		4
.L_116:
        /*007c*/ 	.byte	0x03, 0x19
        /*007e*/ 	.short	0x0028


	//----- nvinfo : EIATTR_PARAM_CBANK
	.align		4
        /*0080*/ 	.byte	0x04, 0x0a
        /*0082*/ 	.short	(.L_118 - .L_117)
	.align		4
.L_117:
        /*0084*/ 	.word	index@(.nv.constant0._Z23kMeansClusterAssignmentPfPiS_S0_m)
        /*0088*/ 	.short	0x0380
        /*008a*/ 	.short	0x0028


	//----- nvinfo : EIATTR_SW_WAR
	.align		4
.L_118:
        /*008c*/ 	.byte	0x04, 0x36
        /*008e*/ 	.short	(.L_120 - .L_119)
.L_119:
        /*0090*/ 	.word	0x00000008
.L_120:


//--------------------- .nv.info._Z19KMeansAssignClusterPKfS0_PjPim --------------------------
	.section	.nv.info._Z19KMeansAssignClusterPKfS0_PjPim,"",@"SHT_CUDA_INFO"
	.sectionflags	@""
	.align	4


	//----- nvinfo : EIATTR_CUDA_API_VERSION
	.align		4
        /*0000*/ 	.byte	0x04, 0x37
        /*0002*/ 	.short	(.L_122 - .L_121)
.L_121:
        /*0004*/ 	.word	0x00000082


	//----- nvinfo : EIATTR_KPARAM_INFO
	.align		4
.L_122:
        /*0008*/ 	.byte	0x04, 0x17
        /*000a*/ 	.short	(.L_124 - .L_123)
.L_123:
        /*000c*/ 	.word	0x00000000
        /*0010*/ 	.short	0x0004
        /*0012*/ 	.short	0x0020
        /*0014*/ 	.byte	0x00, 0xf0, 0x21, 0x00


	//----- nvinfo : EIATTR_KPARAM_INFO
	.align		4
.L_124:
        /*0018*/ 	.byte	0x04, 0x17
        /*001a*/ 	.short	(.L_126 - .L_125)
.L_125:
        /*001c*/ 	.word	0x00000000
        /*0020*/ 	.short	0x0003
        /*0022*/ 	.short	0x0018
        /*0024*/ 	.byte	0x00, 0xf5, 0x21, 0x00


	//----- nvinfo : EIATTR_KPARAM_INFO
	.align		4
.L_126:
        /*0028*/ 	.byte	0x04, 0x17
        /*002a*/ 	.short	(.L_128 - .L_127)
.L_127:
        /*002c*/ 	.word	0x00000000
        /*0030*/ 	.short	0x0002
        /*0032*/ 	.short	0x0010
        /*0034*/ 	.byte	0x00, 0xf5, 0x21, 0x00


	//----- nvinfo : EIATTR_KPARAM_INFO
	.align		4
.L_128:
        /*0038*/ 	.byte	0x04, 0x17
        /*003a*/ 	.short	(.L_130 - .L_129)
.L_129:
        /*003c*/ 	.word	0x00000000
        /*0040*/ 	.short	0x0001
        /*0042*/ 	.short	0x0008
        /*0044*/ 	.byte	0x00, 0xf5, 0x21, 0x00


	//----- nvinfo : EIATTR_KPARAM_INFO
	.align		4
.L_130:
        /*0048*/ 	.byte	0x04, 0x17
        /*004a*/ 	.short	(.L_132 - .L_131)
.L_131:
        /*004c*/ 	.word	0x00000000
        /*0050*/ 	.short	0x0000
        /*0052*/ 	.short	0x0000
        /*0054*/ 	.byte	0x00, 0xf5, 0x21, 0x00


	//----- nvinfo : EIATTR_SPARSE_MMA_MASK
	.align		4
.L_132:
        /*0058*/ 	.byte	0x03, 0x50
        /*005a*/ 	.short	0x0000


	//----- nvinfo : EIATTR_MAXREG_COUNT
	.align		4
        /*005c*/ 	.byte	0x03, 0x1b
        /*005e*/ 	.short	0x00ff


	//----- nvinfo : EIATTR_NUM_BARRIERS
	.align		4
        /*0060*/ 	.byte	0x02, 0x4c
        /*0062*/ 	.byte	0x01
	.zero		1


	//----- nvinfo : EIATTR_MERCURY_ISA_VERSION
	.align		4
        /*0064*/ 	.byte	0x03, 0x5f
        /*0066*/ 	.short	0x0101


	//----- nvinfo : EIATTR_VRC_CTA_INIT_COUNT
	.align		4
        /*0068*/ 	.byte	0x02, 0x4a
	.zero		1
	.zero		1


	//----- nvinfo : EIATTR_EXIT_INSTR_OFFSETS
	.align		4
        /*006c*/ 	.byte	0x04, 0x1c
        /*006e*/ 	.short	(.L_134 - .L_133)


	//   ....[0]....
.L_133:
        /*0070*/ 	.word	0x00000080


	//   ....[1]....
        /*0074*/ 	.word	0x00000b00


	//----- nvinfo : EIATTR_CRS_STACK_SIZE
	.align		4
.L_134:
        /*0078*/ 	.byte	0x04, 0x1e
        /*007a*/ 	.short	(.L_136 - .L_135)
.L_135:
        /*007c*/ 	.word	0x00000000


	//----- nvinfo : EIATTR_CBANK_PARAM_SIZE
	.align		4
.L_136:
        /*0080*/ 	.byte	0x03, 0x19
        /*0082*/ 	.short	0x0028


	//----- nvinfo : EIATTR_PARAM_CBANK
	.align		4
        /*0084*/ 	.byte	0x04, 0x0a
        /*0086*/ 	.short	(.L_138 - .L_137)
	.align		4
.L_137:
        /*0088*/ 	.word	index@(.nv.constant0._Z19KMeansAssignClusterPKfS0_PjPim)
        /*008c*/ 	.short	0x0380
        /*008e*/ 	.short	0x0028


	//----- nvinfo : EIATTR_SW_WAR
	.align		4
.L_138:
        /*0090*/ 	.byte	0x04, 0x36
        /*0092*/ 	.short	(.L_140 - .L_139)
.L_139:
        /*0094*/ 	.word	0x00000008
.L_140:


//--------------------- .nv.info._Z11clearCountsPi --------------------------
	.section	.nv.info._Z11clearCountsPi,"",@"SHT_CUDA_INFO"
	.sectionflags	@""
	.align	4


	//----- nvinfo : EIATTR_CUDA_API_VERSION
	.align		4
        /*0000*/ 	.byte	0x04, 0x37
        /*0002*/ 	.short	(.L_142 - .L_141)
.L_141:
        /*0004*/ 	.word	0x00000082


	//----- nvinfo : EIATTR_KPARAM_INFO
	.align		4
.L_142:
        /*0008*/ 	.byte	0x04, 0x17
        /*000a*/ 	.short	(.L_144 - .L_143)
.L_143:
        /*000c*/ 	.word	0x00000000
        /*0010*/ 	.short	0x0000
        /*0012*/ 	.short	0x0000
        /*0014*/ 	.byte	0x00, 0xf5, 0x21, 0x00


	//----- nvinfo : EIATTR_SPARSE_MMA_MASK
	.align		4
.L_144:
        /*0018*/ 	.byte	0x03, 0x50
        /*001a*/ 	.short	0x0000


	//----- nvinfo : EIATTR_MAXREG_COUNT
	.align		4
        /*001c*/ 	.byte	0x03, 0x1b
        /*001e*/ 	.short	0x00ff


	//----- nvinfo : EIATTR_MERCURY_ISA_VERSION
	.align		4
        /*0020*/ 	.byte	0x03, 0x5f
        /*0022*/ 	.short	0x0101


	//----- nvinfo : EIATTR_VRC_CTA_INIT_COUNT
	.align		4
        /*0024*/ 	.byte	0x02, 0x4a
	.zero		1
	.zero		1


	//----- nvinfo : EIATTR_EXIT_INSTR_OFFSETS
	.align		4
        /*0028*/ 	.byte	0x04, 0x1c
        /*002a*/ 	.short	(.L_146 - .L_145)


	//   ....[0]....
.L_145:
        /*002c*/ 	.word	0x00000060


	//   ....[1]....
        /*0030*/ 	.word	0x000000b0


	//----- nvinfo : EIATTR_CBANK_PARAM_SIZE
	.align		4
.L_146:
        /*0034*/ 	.byte	0x03, 0x19
        /*0036*/ 	.short	0x0008


	//----- nvinfo : EIATTR_PARAM_CBANK
	.align		4
        /*0038*/ 	.byte	0x04, 0x0a
        /*003a*/ 	.short	(.L_148 - .L_147)
	.align		4
.L_147:
        /*003c*/ 	.word	index@(.nv.constant0._Z11clearCountsPi)
        /*0040*/ 	.short	0x0380
        /*0042*/ 	.short	0x0008


	//----- nvinfo : EIATTR_SW_WAR
	.align		4
.L_148:
        /*0044*/ 	.byte	0x04, 0x36
        /*0046*/ 	.short	(.L_150 - .L_149)
.L_149:
        /*0048*/ 	.word	0x00000008
.L_150:


//--------------------- .nv.callgraph             --------------------------
	.section	.nv.callgraph,"",@"SHT_CUDA_CALLGRAPH"
	.align	4
	.sectionentsize	8
	.align		4
        /*0000*/ 	.word	0x00000000
	.align		4
        /*0004*/ 	.word	0xffffffff
	.align		4
        /*0008*/ 	.word	index@(_Z20kMeansCentroidUpdatePfPiS_S0_m)
	.align		4
        /*000c*/ 	.word	index@(vprintf)
	.align		4
        /*0010*/ 	.word	0x00000000
	.align		4
        /*0014*/ 	.word	0xfffffffe
	.align		4
        /*0018*/ 	.word	0x00000000
	.align		4
        /*001c*/ 	.word	0xfffffffd
	.align		4
        /*0020*/ 	.word	0x00000000
	.align		4
        /*0024*/ 	.word	0xfffffffc


//--------------------- .nv.constant4             --------------------------
	.section	.nv.constant4,"a",@progbits
	.align	8
	.align		8
.nv.constant4:
        /*0000*/ 	.dword	vprintf
	.align		8
        /*0008*/ 	.dword	$str


//--------------------- .text._Z20kMeansCentroidUpdatePfPiS_S0_m --------------------------
	.section	.text._Z20kMeansCentroidUpdatePfPiS_S0_m,"ax",@progbits
	.align	128
        .global         _Z20kMeansCentroidUpdatePfPiS_S0_m
        .type           _Z20kMeansCentroidUpdatePfPiS_S0_m,@function
        .size           _Z20kMeansCentroidUpdatePfPiS_S0_m,(.L_x_95 - _Z20kMeansCentroidUpdatePfPiS_S0_m)
        .other          _Z20kMeansCentroidUpdatePfPiS_S0_m,@"STO_CUDA_ENTRY STV_DEFAULT"
_Z20kMeansCentroidUpdatePfPiS_S0_m:
.text._Z20kMeansCentroidUpdatePfPiS_S0_m:
[----:B------:R-:W0:Y:S01]  /*0000*/  LDC R1, c[0x0][0x37c] ;  /* 0x0000df00ff017b82 */ /* 0x000e220000000800 */
[----:B------:R-:W1:Y:S01]  /*0010*/  S2R R11, SR_TID.X ;  /* 0x00000000000b7919 */ /* 0x000e620000002100 */
[----:B------:R-:W2:Y:S06]  /*0020*/  LDCU UR8, c[0x0][0x2fc] ;  /* 0x00005f80ff0877ac */ /* 0x000eac0008000800 */
[----:B------:R-:W1:Y:S01]  /*0030*/  S2UR UR4, SR_CTAID.X ;  /* 0x00000000000479c3 */ /* 0x000e620000002500 */
[----:B0-----:R-:W-:Y:S01]  /*0040*/  VIADD R1, R1, 0xffffffa0 ;  /* 0xffffffa001017836 */ /* 0x001fe20000000000 */
[----:B------:R-:W0:Y:S06]  /*0050*/  LDCU.64 UR6, c[0x0][0x3a0] ;  /* 0x00007400ff0677ac */ /* 0x000e2c0008000a00 */
[----:B------:R-:W1:Y:S02]  /*0060*/  LDC R10, c[0x0][0x360] ;  /* 0x0000d800ff0a7b82 */ /* 0x000e640000000800 */
[----:B-1----:R-:W-:-:S05]  /*0070*/  IMAD R24, R10, UR4, R11 ;  /* 0x000000040a187c24 */ /* 0x002fca000f8e020b */
[----:B0-----:R-:W-:-:S04]  /*0080*/  ISETP.GE.U32.AND P0, PT, R24, UR6, PT ;  /* 0x0000000618007c0c */ /* 0x001fc8000bf06070 */
[----:B------:R-:W-:-:S13]  /*0090*/  ISETP.GE.U32.AND.EX P0, PT, RZ, UR7, PT, P0 ;  /* 0x00000007ff007c0c */ /* 0x000fda000bf06100 */
[----:B--2---:R-:W-:Y:S05]  /*00a0*/  @P0 EXIT ;  /* 0x000000000000094d */ /* 0x004fea0003800000 */
[----:B------:R-:W0:Y:S01]  /*00b0*/  LDC.64 R2, c[0x0][0x380] ;  /* 0x0000e000ff027b82 */ /* 0x000e220000000a00 */
[----:B------:R-:W1:Y:S01]  /*00c0*/  LDCU.64 UR4, c[0x0][0x388] ;  /* 0x00007100ff0477ac */ /* 0x000e620008000a00 */
[C---:B------:R-:W-:Y:S01]  /*00d0*/  IMAD.SHL.U32 R23, R24.reuse, 0x4, RZ ;  /* 0x0000000418177824 */ /* 0x040fe200078e00ff */
[----:B------:R-:W-:Y:S01]  /*00e0*/  SHF.R.U32.HI R22, RZ, 0x1e, R24 ;  /* 0x0000001eff167819 */ /* 0x000fe20000011618 */
[----:B------:R-:W-:Y:S01]  /*00f0*/  IMAD.SHL.U32 R19, R24, 0x2, RZ ;  /* 0x0000000218137824 */ /* 0x000fe200078e00ff */
[----:B------:R-:W2:Y:S02]  /*0100*/  LDCU.64 UR36, c[0x0][0x358] ;  /* 0x00006b00ff2477ac */ /* 0x000ea40008000a00 */
[----:B-1----:R-:W-:-:S04]  /*0110*/  IADD3 R4, P0, PT, R23, UR4, RZ ;  /* 0x0000000417047c10 */ /* 0x002fc8000ff1e0ff */
[----:B------:R-:W-:Y:S01]  /*0120*/  IADD3.X R5, PT, PT, R22, UR5, RZ, P0, !PT ;  /* 0x0000000516057c10 */ /* 0x000fe200087fe4ff */
[----:B0-----:R-:W-:-:S04]  /*0130*/  IMAD.WIDE.U32 R2, R19, 0x4, R2 ;  /* 0x0000000413027825 */ /* 0x001fc800078e0002 */
[----:B--2---:R-:W2:Y:S04]  /*0140*/  LDG.E R4, desc[UR36][R4.64] ;  /* 0x0000002404047981 */ /* 0x004ea8000c1e1900 */
[----:B------:R-:W3:Y:S04]  /*0150*/  LDG.E R8, desc[UR36][R2.64] ;  /* 0x0000002402087981 */ /* 0x000ee8000c1e1900 */
[----:B------:R-:W3:Y:S01]  /*0160*/  LDG.E R9, desc[UR36][R2.64+0x4] ;  /* 0x0000042402097981 */ /* 0x000ee2000c1e1900 */
[----:B------:R-:W0:Y:S01]  /*0170*/  S2UR UR6, SR_CgaCtaId ;  /* 0x00000000000679c3 */ /* 0x000e220000008800 */
[----:B------:R-:W-:Y:S01]  /*0180*/  UMOV UR4, 0x400 ;  /* 0x0000040000047882 */ /* 0x000fe20000000000 */
[----:B------:R-:W-:Y:S01]  /*0190*/  ISETP.NE.AND P0, PT, R11, RZ, PT ;  /* 0x000000ff0b00720c */ /* 0x000fe20003f05270 */
[----:B------:R-:W-:Y:S01]  /*01a0*/  UIADD3 UR5, UPT, UPT, UR4, 0x80, URZ ;  /* 0x0000008004057890 */ /* 0x000fe2000fffe0ff */
[----:B------:R-:W-:Y:S04]  /*01b0*/  BSSY.RECONVERGENT B0, `(.L_x_0) ;  /* 0x000007b000007945 */ /* 0x000fe80003800200 */
[----:B------:R-:W1:Y:S01]  /*01c0*/  LDC R0, c[0x0][0x2f8] ;  /* 0x0000be00ff007b82 */ /* 0x000e620000000800 */
[----:B0-----:R-:W-:-:S02]  /*01d0*/  ULEA UR4, UR6, UR4, 0x18 ;  /* 0x0000000406047291 */ /* 0x001fc4000f8ec0ff */
[----:B------:R-:W-:-:S04]  /*01e0*/  ULEA UR5, UR6, UR5, 0x18 ;  /* 0x0000000506057291 */ /* 0x000fc8000f8ec0ff */
[C---:B------:R-:W-:Y:S02]  /*01f0*/  LEA R7, R11.reuse, UR4, 0x2 ;  /* 0x000000040b077c11 */ /* 0x040fe4000f8e10ff */
[----:B------:R-:W-:-:S03]  /*0200*/  LEA R6, R11, UR5, 0x3 ;  /* 0x000000050b067c11 */ /* 0x000fc6000f8e18ff */
[----:B--2---:R0:W-:Y:S04]  /*0210*/  STS [R7], R4 ;  /* 0x0000000407007388 */ /* 0x0041e80000000800 */
[----:B---3--:R0:W-:Y:S01]  /*0220*/  STS.64 [R6], R8 ;  /* 0x0000000806007388 */ /* 0x0081e20000000a00 */
[----:B------:R-:W-:Y:S06]  /*0230*/  BAR.SYNC.DEFER_BLOCKING 0x0 ;  /* 0x0000000000007b1d */ /* 0x000fec0000010000 */
[----:B-1----:R-:W-:Y:S05]  /*0240*/  @P0 BRA `(.L_x_1) ;  /* 0x0000000400c40947 */ /* 0x002fea0003800000 */
[----:B------:R1:W-:Y:S01]  /*0250*/  STL.64 [R1+0x38], RZ ;  /* 0x000038ff01007387 */ /* 0x0003e20000100a00 */
[C---:B------:R-:W-:Y:S01]  /*0260*/  ISETP.GE.U32.AND P0, PT, R10.reuse, 0x4, PT ;  /* 0x000000040a00780c */ /* 0x040fe20003f06070 */
[----:B------:R-:W-:Y:S01]  /*0270*/  VIADD R2, R1, 0x38 ;  /* 0x0000003801027836 */ /* 0x000fe20000000000 */
[----:B0-----:R-:W-:Y:S01]  /*0280*/  LOP3.LUT R9, R10, 0x3, RZ, 0xc0, !PT ;  /* 0x000000030a097812 */ /* 0x001fe200078ec0ff */
[----:B------:R1:W-:Y:S01]  /*0290*/  STL.64 [R1+0x40], RZ ;  /* 0x000040ff01007387 */ /* 0x0003e20000100a00 */
[----:B------:R-:W-:Y:S01]  /*02a0*/  MOV R8, R1 ;  /* 0x0000000100087202 */ /* 0x000fe20000000f00 */
[----:B------:R-:W-:Y:S01]  /*02b0*/  IMAD.MOV.U32 R3, RZ, RZ, RZ ;  /* 0x000000ffff037224 */ /* 0x000fe200078e00ff */
[----:B------:R-:W-:Y:S01]  /*02c0*/  ISETP.NE.AND P1, PT, R9, RZ, PT ;  /* 0x000000ff0900720c */ /* 0x000fe20003f25270 */
[----:B------:R1:W-:Y:S04]  /*02d0*/  STL.64 [R1+0x48], RZ ;  /* 0x000048ff01007387 */ /* 0x0003e80000100a00 */
[----:B------:R1:W-:Y:S02]  /*02e0*/  STL [R1+0x50], RZ ;  /* 0x000050ff01007387 */ /* 0x0003e40000100800 */
[----:B------:R-:W-:Y:S06]  /*02f0*/  @!P0 BRA `(.L_x_2) ;  /* 0x0000000000d88947 */ /* 0x000fec0003800000 */
[C---:B------:R-:W-:Y:S01]  /*0300*/  LOP3.LUT R12, R10.reuse, 0xfffffffc, RZ, 0xc0, !PT ;  /* 0xfffffffc0a0c7812 */ /* 0x040fe200078ec0ff */
[----:B------:R-:W-:Y:S01]  /*0310*/  UIADD3 UR6, UPT, UPT, UR5, 0x10, URZ ;  /* 0x0000001005067890 */ /* 0x000fe2000fffe0ff */
[----:B------:R-:W-:Y:S01]  /*0320*/  LOP3.LUT R3, R10, 0x7fc, RZ, 0xc0, !PT ;  /* 0x000007fc0a037812 */ /* 0x000fe200078ec0ff */
[----:B------:R-:W-:Y:S02]  /*0330*/  UIADD3 UR7, UPT, UPT, UR4, 0x8, URZ ;  /* 0x0000000804077890 */ /* 0x000fe4000fffe0ff */
[----:B------:R-:W-:-:S10]  /*0340*/  IMAD.MOV R12, RZ, RZ, -R12 ;  /* 0x000000ffff0c7224 */ /* 0x000fd400078e0a0c */
.L_x_3:
[----:B--2---:R-:W0:Y:S02]  /*0350*/  LDS.64 R10, [UR7+-0x8] ;  /* 0xfffff807ff0a7984 */ /* 0x004e240008000a00 */
[----:B0-----:R-:W-:-:S05]  /*0360*/  SHF.L.U32 R5, R10, 0x1, RZ ;  /* 0x000000010a057819 */ /* 0x001fca00000006ff */
[----:B------:R-:W-:Y:S02]  /*0370*/  IMAD R13, R5, 0x4, R8 ;  /* 0x00000004050d7824 */ /* 0x000fe400078e0208 */
[----:B------:R-:W0:Y:S04]  /*0380*/  LDS.128 R4, [UR6+-0x10] ;  /* 0xfffff006ff047984 */ /* 0x000e280008000c00 */
[----:B------:R-:W0:Y:S02]  /*0390*/  LDL.64 R14, [R13] ;  /* 0x000000000d0e7983 */ /* 0x000e240000100a00 */
[----:B0-----:R-:W-:Y:S01]  /*03a0*/  FADD R4, R4, R14 ;  /* 0x0000000e04047221 */ /* 0x001fe20000000000 */
[----:B------:R-:W-:Y:S01]  /*03b0*/  FADD R5, R5, R15 ;  /* 0x0000000f05057221 */ /* 0x000fe20000000000 */
[----:B------:R-:W-:-:S04]  /*03c0*/  IMAD R14, R10, 0x4, R2 ;  /* 0x000000040a0e7824 */ /* 0x000fc800078e0202 */
[----:B------:R0:W-:Y:S04]  /*03d0*/  STL.64 [R13], R4 ;  /* 0x000000040d007387 */ /* 0x0001e80000100a00 */
[----:B------:R-:W2:Y:S01]  /*03e0*/  LDL R10, [R14] ;  /* 0x000000000e0a7983 */ /* 0x000ea20000100800 */
[----:B------:R-:W-:-:S04]  /*03f0*/  IMAD.SHL.U32 R17, R11, 0x2, RZ ;  /* 0x000000020b117824 */ /* 0x000fc800078e00ff */
[----:B------:R-:W-:Y:S01]  /*0400*/  IMAD R17, R17, 0x4, R8 ;  /* 0x0000000411117824 */ /* 0x000fe200078e0208 */
[----:B--2---:R-:W-:-:S05]  /*0410*/  IADD3 R15, PT, PT, R10, 0x1, RZ ;  /* 0x000000010a0f7810 */ /* 0x004fca0007ffe0ff */
[----:B------:R-:W-:Y:S04]  /*0420*/  STL [R14], R15 ;  /* 0x0000000f0e007387 */ /* 0x000fe80000100800 */
[----:B------:R-:W2:Y:S01]  /*0430*/  LDL.64 R20, [R17] ;  /* 0x0000000011147983 */ /* 0x000ea20000100a00 */
[----:B------:R-:W-:-:S03]  /*0440*/  IMAD R16, R11, 0x4, R2 ;  /* 0x000000040b107824 */ /* 0x000fc600078e0202 */
[----:B------:R-:W3:Y:S01]  /*0450*/  LDS.64 R10, [UR7] ;  /* 0x00000007ff0a7984 */ /* 0x000ee20008000a00 */
[----:B--2---:R-:W-:Y:S01]  /*0460*/  FADD R20, R6, R20 ;  /* 0x0000001406147221 */ /* 0x004fe20000000000 */
[----:B------:R-:W-:-:S05]  /*0470*/  FADD R21, R7, R21 ;  /* 0x0000001507157221 */ /* 0x000fca0000000000 */
[----:B------:R-:W-:Y:S04]  /*0480*/  STL.64 [R17], R20 ;  /* 0x0000001411007387 */ /* 0x000fe80000100a00 */
[----:B0-----:R-:W2:Y:S01]  /*0490*/  LDL R4, [R16] ;  /* 0x0000000010047983 */ /* 0x001ea20000100800 */
[----:B---3--:R-:W-:-:S04]  /*04a0*/  IMAD.SHL.U32 R5, R10, 0x2, RZ ;  /* 0x000000020a057824 */ /* 0x008fc800078e00ff */
[----:B------:R-:W-:Y:S01]  /*04b0*/  IMAD R18, R5, 0x4, R8 ;  /* 0x0000000405127824 */ /* 0x000fe200078e0208 */
[----:B--2---:R-:W-:Y:S02]  /*04c0*/  IADD3 R13, PT, PT, R4, 0x1, RZ ;  /* 0x00000001040d7810 */ /* 0x004fe40007ffe0ff */
[----:B------:R-:W0:Y:S04]  /*04d0*/  LDS.128 R4, [UR6] ;  /* 0x00000006ff047984 */ /* 0x000e280008000c00 */
[----:B------:R-:W-:Y:S04]  /*04e0*/  STL [R16], R13 ;  /* 0x0000000d10007387 */ /* 0x000fe80000100800 */
[----:B------:R-:W0:Y:S01]  /*04f0*/  LDL.64 R14, [R18] ;  /* 0x00000000120e7983 */ /* 0x000e220000100a00 */
[----:B------:R-:W-:-:S02]  /*0500*/  IMAD R10, R10, 0x4, R2 ;  /* 0x000000040a0a7824 */ /* 0x000fc400078e0202 */
[----:B0-----:R-:W-:Y:S01]  /*0510*/  FADD R4, R4, R14 ;  /* 0x0000000e04047221 */ /* 0x001fe20000000000 */
[----:B------:R-:W-:-:S05]  /*0520*/  FADD R5, R5, R15 ;  /* 0x0000000f05057221 */ /* 0x000fca0000000000 */
[----:B------:R0:W-:Y:S04]  /*0530*/  STL.64 [R18], R4 ;  /* 0x0000000412007387 */ /* 0x0001e80000100a00 */
[----:B------:R-:W2:Y:S01]  /*0540*/  LDL R14, [R10] ;  /* 0x000000000a0e7983 */ /* 0x000ea20000100800 */
[----:B------:R-:W-:-:S04]  /*0550*/  IMAD.SHL.U32 R17, R11, 0x2, RZ ;  /* 0x000000020b117824 */ /* 0x000fc800078e00ff */
[----:B------:R-:W-:Y:S01]  /*0560*/  IMAD R17, R17, 0x4, R8 ;  /* 0x0000000411117824 */ /* 0x000fe200078e0208 */
[----:B--2---:R-:W-:-:S05]  /*0570*/  IADD3 R15, PT, PT, R14, 0x1, RZ ;  /* 0x000000010e0f7810 */ /* 0x004fca0007ffe0ff */
[----:B------:R2:W-:Y:S04]  /*0580*/  STL [R10], R15 ;  /* 0x0000000f0a007387 */ /* 0x0005e80000100800 */
[----:B------:R-:W3:Y:S01]  /*0590*/  LDL.64 R20, [R17] ;  /* 0x0000000011147983 */ /* 0x000ee20000100a00 */
[----:B------:R-:W-:Y:S02]  /*05a0*/  IMAD R11, R11, 0x4, R2 ;  /* 0x000000040b0b7824 */ /* 0x000fe400078e0202 */
[----:B---3--:R-:W-:Y:S01]  /*05b0*/  FADD R6, R6, R20 ;  /* 0x0000001406067221 */ /* 0x008fe20000000000 */
[----:B------:R-:W-:-:S05]  /*05c0*/  FADD R7, R7, R21 ;  /* 0x0000001507077221 */ /* 0x000fca0000000000 */
[----:B------:R2:W-:Y:S04]  /*05d0*/  STL.64 [R17], R6 ;  /* 0x0000000611007387 */ /* 0x0005e80000100a00 */
[----:B0-----:R-:W3:Y:S01]  /*05e0*/  LDL R4, [R11] ;  /* 0x000000000b047983 */ /* 0x001ee20000100800 */
[----:B------:R-:W-:Y:S01]  /*05f0*/  IADD3 R12, PT, PT, R12, 0x4, RZ ;  /* 0x000000040c0c7810 */ /* 0x000fe20007ffe0ff */
[----:B------:R-:W-:Y:S02]  /*0600*/  UIADD3 UR7, UPT, UPT, UR7, 0x10, URZ ;  /* 0x0000001007077890 */ /* 0x000fe4000fffe0ff */
[----:B------:R-:W-:Y:S01]  /*0610*/  UIADD3 UR6, UPT, UPT, UR6, 0x20, URZ ;  /* 0x0000002006067890 */ /* 0x000fe2000fffe0ff */
[----:B------:R-:W-:Y:S01]  /*0620*/  ISETP.NE.AND P0, PT, R12, RZ, PT ;  /* 0x000000ff0c00720c */ /* 0x000fe20003f05270 */
[----:B---3--:R-:W-:-:S05]  /*0630*/  VIADD R4, R4, 0x1 ;  /* 0x0000000104047836 */ /* 0x008fca0000000000 */
[----:B------:R2:W-:Y:S07]  /*0640*/  STL [R11], R4 ;  /* 0x000000040b007387 */ /* 0x0005ee0000100800 */
[----:B------:R-:W-:Y:S05]  /*0650*/  @P0 BRA `(.L_x_3) ;  /* 0xfffffffc003c0947 */ /* 0x000fea000383ffff */
.L_x_2:
[----:B------:R-:W-:Y:S05]  /*0660*/  @!P1 BRA `(.L_x_4) ;  /* 0x0000000000509947 */ /* 0x000fea0003800000 */
[C---:B--2---:R-:W-:Y:S01]  /*0670*/  LEA R4, R3.reuse, UR5, 0x3 ;  /* 0x0000000503047c11 */ /* 0x044fe2000f8e18ff */
[----:B------:R-:W-:Y:S01]  /*0680*/  IMAD.MOV R9, RZ, RZ, -R9 ;  /* 0x000000ffff097224 */ /* 0x000fe200078e0a09 */
[----:B------:R-:W-:-:S07]  /*0690*/  LEA R3, R3, UR4, 0x2 ;  /* 0x0000000403037c11 */ /* 0x000fce000f8e10ff */
.L_x_5:
[----:B0-----:R-:W0:Y:S02]  /*06a0*/  LDS R5, [R3] ;  /* 0x0000000003057984 */ /* 0x001e240000000800 */
[----:B0-----:R-:W-:-:S04]  /*06b0*/  IMAD.SHL.U32 R7, R5, 0x2, RZ ;  /* 0x0000000205077824 */ /* 0x001fc800078e00ff */
[----:B------:R-:W-:Y:S02]  /*06c0*/  IMAD R10, R7, 0x4, R8 ;  /* 0x00000004070a7824 */ /* 0x000fe400078e0208 */
[----:B------:R-:W0:Y:S04]  /*06d0*/  LDS.64 R6, [R4] ;  /* 0x0000000004067984 */ /* 0x000e280000000a00 */
[----:B------:R-:W0:Y:S01]  /*06e0*/  LDL.64 R12, [R10] ;  /* 0x000000000a0c7983 */ /* 0x000e220000100a00 */
[----:B------:R-:W-:Y:S01]  /*06f0*/  LEA R5, R5, R2, 0x2 ;  /* 0x0000000205057211 */ /* 0x000fe200078e10ff */
[----:B0-----:R-:W-:Y:S01]  /*0700*/  FADD R6, R6, R12 ;  /* 0x0000000c06067221 */ /* 0x001fe20000000000 */
[----:B------:R-:W-:-:S05]  /*0710*/  FADD R7, R7, R13 ;  /* 0x0000000d07077221 */ /* 0x000fca0000000000 */
[----:B------:R0:W-:Y:S04]  /*0720*/  STL.64 [R10], R6 ;  /* 0x000000060a007387 */ /* 0x0001e80000100a00 */
[----:B------:R-:W2:Y:S01]  /*0730*/  LDL R11, [R5] ;  /* 0x00000000050b7983 */ /* 0x000ea20000100800 */
[----:B------:R-:W-:Y:S01]  /*0740*/  VIADD R9, R9, 0x1 ;  /* 0x0000000109097836 */ /* 0x000fe20000000000 */
[----:B------:R-:W-:Y:S01]  /*0750*/  IADD3 R4, PT, PT, R4, 0x8, RZ ;  /* 0x0000000804047810 */ /* 0x000fe20007ffe0ff */
[----:B------:R-:W-:-:S03]  /*0760*/  VIADD R3, R3, 0x4 ;  /* 0x0000000403037836 */ /* 0x000fc60000000000 */
[----:B------:R-:W-:Y:S01]  /*0770*/  ISETP.NE.AND P0, PT, R9, RZ, PT ;  /* 0x000000ff0900720c */ /* 0x000fe20003f05270 */
[----:B--2---:R-:W-:-:S05]  /*0780*/  VIADD R12, R11, 0x1 ;  /* 0x000000010b0c7836 */ /* 0x004fca0000000000 */
[----:B------:R0:W-:Y:S07]  /*0790*/  STL [R5], R12 ;  /* 0x0000000c05007387 */ /* 0x0001ee0000100800 */
[----:B------:R-:W-:Y:S05]  /*07a0*/  @P0 BRA `(.L_x_5) ;  /* 0xfffffffc00bc0947 */ /* 0x000fea000383ffff */
.L_x_4:
[----:B------:R-:W3:Y:S01]  /*07b0*/  LDL.64 R20, [R1] ;  /* 0x0000000001147983 */ /* 0x000ee20000100a00 */
[----:B------:R-:W4:Y:S03]  /*07c0*/  LDCU.64 UR6, c[0x0][0x390] ;  /* 0x00007200ff0677ac */ /* 0x000f260008000a00 */
[----:B0-2---:R-:W2:Y:S04]  /*07d0*/  LDL.64 R6, [R1+0x8] ;  /* 0x0000080001067983 */ /* 0x005ea80000100a00 */
[----:B------:R-:W5:Y:S04]  /*07e0*/  LDL.64 R8, [R1+0x10] ;  /* 0x0000100001087983 */ /* 0x000f680000100a00 */
[----:B------:R-:W5:Y:S04]  /*07f0*/  LDL.64 R10, [R1+0x18] ;  /* 0x00001800010a7983 */ /* 0x000f680000100a00 */
[----:B------:R-:W5:Y:S04]  /*0800*/  LDL.64 R12, [R1+0x20] ;  /* 0x00002000010c7983 */ /* 0x000f680000100a00 */
[----:B------:R-:W5:Y:S04]  /*0810*/  LDL.64 R14, [R1+0x28] ;  /* 0x00002800010e7983 */ /* 0x000f680000100a00 */
[----:B------:R-:W5:Y:S01]  /*0820*/  LDL.64 R16, [R1+0x30] ;  /* 0x0000300001107983 */ /* 0x000f620000100a00 */
[----:B------:R-:W3:Y:S01]  /*0830*/  LDC.64 R2, c[0x0][0x390] ;  /* 0x0000e400ff027b82 */ /* 0x000ee20000000a00 */
[----:B----4-:R-:W-:-:S04]  /*0840*/  UIADD3 UR6, UP0, UPT, UR6, 0x4, URZ ;  /* 0x0000000406067890 */ /* 0x010fc8000ff1e0ff */
[----:B------:R-:W-:Y:S02]  /*0850*/  UIADD3.X UR7, UPT, UPT, URZ, UR7, URZ, UP0, !UPT ;  /* 0x00000007ff077290 */ /* 0x000fe400087fe4ff */
[----:B------:R-:W-:-:S04]  /*0860*/  IMAD.U32 R4, RZ, RZ, UR6 ;  /* 0x00000006ff047e24 */ /* 0x000fc8000f8e00ff */
[----:B------:R-:W-:Y:S01]  /*0870*/  IMAD.U32 R5, RZ, RZ, UR7 ;  /* 0x00000007ff057e24 */ /* 0x000fe2000f8e00ff */
[----:B---3--:R3:W-:Y:S04]  /*0880*/  REDG.E.ADD.F32.FTZ.RN.STRONG.GPU desc[UR36][R2.64], R20 ;  /* 0x00000014020079a6 */ /* 0x0087e8000c12f324 */
[----:B------:R3:W-:Y:S04]  /*0890*/  REDG.E.ADD.F32.FTZ.RN.STRONG.GPU desc[UR36][R4.64], R21 ;  /* 0x00000015040079a6 */ /* 0x0007e8000c12f324 */
[----:B--2---:R3:W-:Y:S04]  /*08a0*/  REDG.E.ADD.F32.FTZ.RN.STRONG.GPU desc[UR36][R4.64+0x4], R6 ;  /* 0x00000406040079a6 */ /* 0x0047e8000c12f324 */
[----:B------:R3:W-:Y:S04]  /*08b0*/  REDG.E.ADD.F32.FTZ.RN.STRONG.GPU desc[UR36][R4.64+0x8], R7 ;  /* 0x00000807040079a6 */ /* 0x0007e8000c12f324 */
[----:B-----5:R3:W-:Y:S04]  /*08c0*/  REDG.E.ADD.F32.FTZ.RN.STRONG.GPU desc[UR36][R4.64+0xc], R8 ;  /* 0x00000c08040079a6 */ /* 0x0207e8000c12f324 */
[----:B------:R3:W-:Y:S04]  /*08d0*/  REDG.E.ADD.F32.FTZ.RN.STRONG.GPU desc[UR36][R4.64+0x10], R9 ;  /* 0x00001009040079a6 */ /* 0x0007e8000c12f324 */
[----:B------:R3:W-:Y:S04]  /*08e0*/  REDG.E.ADD.F32.FTZ.RN.STRONG.GPU desc[UR36][R4.64+0x14], R10 ;  /* 0x0000140a040079a6 */ /* 0x0007e8000c12f324 */
[----:B------:R3:W-:Y:S04]  /*08f0*/  REDG.E.ADD.F32.FTZ.RN.STRONG.GPU desc[UR36][R4.64+0x18], R11 ;  /* 0x0000180b040079a6 */ /* 0x0007e8000c12f324 */
[----:B------:R3:W-:Y:S04]  /*0900*/  REDG.E.ADD.F32.FTZ.RN.STRONG.GPU desc[UR36][R4.64+0x1c], R12 ;  /* 0x00001c0c040079a6 */ /* 0x0007e8000c12f324 */
[----:B------:R3:W-:Y:S04]  /*0910*/  REDG.E.ADD.F32.FTZ.RN.STRONG.GPU desc[UR36][R4.64+0x20], R13 ;  /* 0x0000200d040079a6 */ /* 0x0007e8000c12f324 */
[----:B------:R3:W-:Y:S04]  /*0920*/  REDG.E.ADD.F32.FTZ.RN.STRONG.GPU desc[UR36][R4.64+0x24], R14 ;  /* 0x0000240e040079a6 */ /* 0x0007e8000c12f324 */
[----:B------:R3:W-:Y:S04]  /*0930*/  REDG.E.ADD.F32.FTZ.RN.STRONG.GPU desc[UR36][R4.64+0x28], R15 ;  /* 0x0000280f040079a6 */ /* 0x0007e8000c12f324 */
[----:B------:R3:W-:Y:S04]  /*0940*/  REDG.E.ADD.F32.FTZ.RN.STRONG.GPU desc[UR36][R4.64+0x2c], R16 ;  /* 0x00002c10040079a6 */ /* 0x0007e8000c12f324 */
[----:B------:R3:W-:Y:S02]  /*0950*/  REDG.E.ADD.F32.FTZ.RN.STRONG.GPU desc[UR36][R4.64+0x30], R17 ;  /* 0x00003011040079a6 */ /* 0x0007e4000c12f324 */
.L_x_1:
[----:B------:R-:W-:Y:S05]  /*0960*/  BSYNC.RECONVERGENT B0 ;  /* 0x0000000000007941 */ /* 0x000fea0003800200 */
.L_x_0:
[----:B0--3--:R-:W0:Y:S08]  /*0970*/  LDC.64 R8, c[0x0][0x398] ;  /* 0x0000e600ff087b82 */ /* 0x009e300000000a00 */
[----:B------:R-:W-:Y:S01]  /*0980*/  BAR.SYNC.DEFER_BLOCKING 0x0 ;  /* 0x0000000000007b1d */ /* 0x000fe20000010000 */
[----:B------:R-:W-:Y:S01]  /*0990*/  IMAD.MOV.U32 R10, RZ, RZ, RZ ;  /* 0x000000ffff0a7224 */ /* 0x000fe200078e00ff */
[----:B------:R-:W-:-:S04]  /*09a0*/  MOV R18, 0x0 ;  /* 0x0000000000127802 */ /* 0x000fc80000000f00 */
[----:B------:R-:W2:Y:S01]  /*09b0*/  LDCU.64 UR4, c[0x4][0x8] ;  /* 0x01000100ff0477ac */ /* 0x000ea20008000a00 */
[----:B0-----:R-:W3:Y:S01]  /*09c0*/  LDG.E R11, desc[UR36][R8.64] ;  /* 0x00000024080b7981 */ /* 0x001ee2000c1e1900 */
[----:B------:R0:W4:Y:S01]  /*09d0*/  LDC.64 R2, c[0x4][R18] ;  /* 0x0100000012027b82 */ /* 0x0001220000000a00 */
[----:B------:R-:W-:Y:S01]  /*09e0*/  IADD3 R17, P0, P1, R1, 0x58, R0 ;  /* 0x0000005801117810 */ /* 0x000fe2000791e000 */
[----:B--2---:R-:W-:Y:S01]  /*09f0*/  IMAD.U32 R5, RZ, RZ, UR5 ;  /* 0x00000005ff057e24 */ /* 0x004fe2000f8e00ff */
[----:B------:R-:W-:Y:S02]  /*0a00*/  MOV R4, UR4 ;  /* 0x0000000400047c02 */ /* 0x000fe40008000f00 */
[----:B------:R-:W-:Y:S01]  /*0a10*/  IADD3.X R16, PT, PT, RZ, UR8, RZ, P0, P1 ;  /* 0x00000008ff107c10 */ /* 0x000fe200087e24ff */
[----:B------:R-:W-:-:S04]  /*0a20*/  IMAD.MOV.U32 R6, RZ, RZ, R17 ;  /* 0x000000ffff067224 */ /* 0x000fc800078e0011 */
[----:B------:R-:W-:Y:S01]  /*0a30*/  IMAD.MOV.U32 R7, RZ, RZ, R16 ;  /* 0x000000ffff077224 */ /* 0x000fe200078e0010 */
[----:B---34-:R0:W-:Y:S06]  /*0a40*/  STL.64 [R1+0x58], R10 ;  /* 0x0000580a01007387 */ /* 0x0181ec0000100a00 */
[----:B------:R-:W-:-:S07]  /*0a50*/  LEPC R20, `(.L_x_6) ;  /* 0x000000001014794e */ /* 0x000fce0000000000 */
[----:B01----:R-:W-:Y:S05]  /*0a60*/  CALL.ABS.NOINC R2 ;  /* 0x0000000002007343 */ /* 0x003fea0003c00000 */
.L_x_6:
[----:B------:R-:W0:Y:S01]  /*0a70*/  LDC.64 R10, c[0x0][0x398] ;  /* 0x0000e600ff0a7b82 */ /* 0x000e220000000a00 */
[----:B------:R-:W-:Y:S01]  /*0a80*/  HFMA2 R8, -RZ, RZ, 0, 5.9604644775390625e-08 ;  /* 0x00000001ff087431 */ /* 0x000fe200000001ff */
[----:B------:R-:W1:Y:S01]  /*0a90*/  LDCU.64 UR4, c[0x4][0x8] ;  /* 0x01000100ff0477ac */ /* 0x000e620008000a00 */
[----:B0-----:R-:W2:Y:S05]  /*0aa0*/  LDG.E R9, desc[UR36][R10.64+0x4] ;  /* 0x000004240a097981 */ /* 0x001eaa000c1e1900 */
[----:B------:R0:W3:Y:S01]  /*0ab0*/  LDC.64 R2, c[0x4][R18] ;  /* 0x0100000012027b82 */ /* 0x0000e20000000a00 */
[----:B-1----:R-:W-:Y:S01]  /*0ac0*/  IMAD.U32 R4, RZ, RZ, UR4 ;  /* 0x00000004ff047e24 */ /* 0x002fe2000f8e00ff */
[----:B------:R-:W-:Y:S01]  /*0ad0*/  MOV R7, R16 ;  /* 0x0000001000077202 */ /* 0x000fe20000000f00 */
[----:B------:R-:W-:-:S02]  /*0ae0*/  IMAD.U32 R5, RZ, RZ, UR5 ;  /* 0x00000005ff057e24 */ /* 0x000fc4000f8e00ff */
[----:B------:R-:W-:Y:S01]  /*0af0*/  IMAD.MOV.U32 R6, RZ, RZ, R17 ;  /* 0x000000ffff067224 */ /* 0x000fe200078e0011 */
[----:B--23--:R0:W-:Y:S06]  /*0b00*/  STL.64 [R1+0x58], R8 ;  /* 0x0000580801007387 */ /* 0x00c1ec0000100a00 */
[----:B------:R-:W-:-:S07]  /*0b10*/  LEPC R20, `(.L_x_7) ;  /* 0x000000001014794e */ /* 0x000fce0000000000 */
[----:B0-----:R-:W-:Y:S05]  /*0b20*/  CALL.ABS.NOINC R2 ;  /* 0x0000000002007343 */ /* 0x001fea0003c00000 */
.L_x_7:
[----:B------:R-:W0:Y:S01]  /*0b30*/  LDC.64 R10, c[0x0][0x398] ;  /* 0x0000e600ff0a7b82 */ /* 0x000e220000000a00 */
[----:B------:R-:W-:Y:S01]  /*0b40*/  IMAD.MOV.U32 R8, RZ, RZ, 0x2 ;  /* 0x00000002ff087424 */ /* 0x000fe200078e00ff */
        /* <DEDUP_REMOVED lines=10> */
.L_x_8:
[----:B------:R-:W0:Y:S01]  /*0bf0*/  LDC.64 R10, c[0x0][0x398] ;  /* 0x0000e600ff0a7b82 */ /* 0x000e220000000a00 */
[----:B------:R-:W-:Y:S01]  /*0c00*/  IMAD.MOV.U32 R8, RZ, RZ, 0x3 ;  /* 0x00000003ff087424 */ /* 0x000fe200078e00ff */
[----:B------:R-:W1:Y:S01]  /*0c10*/  LDCU.64 UR4, c[0x4][0x8] ;  /* 0x01000100ff0477ac */ /* 0x000e620008000a00 */
[----:B0-----:R-:W2:Y:S05]  /*0c20*/  LDG.E R9, desc[UR36][R10.64+0xc] ;  /* 0x00000c240a097981 */ /* 0x001eaa000c1e1900 */
[----:B------:R0:W3:Y:S01]  /*0c30*/  LDC.64 R2, c[0x4][R18] ;  /* 0x0100000012027b82 */ /* 0x0000e20000000a00 */
[----:B-1----:R-:W-:Y:S01]  /*0c40*/  IMAD.U32 R4, RZ, RZ, UR4 ;  /* 0x00000004ff047e24 */ /* 0x002fe2000f8e00ff */
[----:B------:R-:W-:Y:S01]  /*0c50*/  MOV R5, UR5 ;  /* 0x0000000500057c02 */ /* 0x000fe20008000f00 */
[----:B------:R-:W-:-:S02]  /*0c60*/  IMAD.MOV.U32 R6, RZ, RZ, R17 ;  /* 0x000000ffff067224 */ /* 0x000fc400078e0011 */
[----:B------:R-:W-:Y:S01]  /*0c70*/  IMAD.MOV.U32 R7, RZ, RZ, R16 ;  /* 0x000000ffff077224 */ /* 0x000fe200078e0010 */
[----:B--23--:R0:W-:Y:S06]  /*0c80*/  STL.64 [R1+0x58], R8 ;  /* 0x0000580801007387 */ /* 0x00c1ec0000100a00 */
[----:B------:R-:W-:-:S07]  /*0c90*/  LEPC R20, `(.L_x_9) ;  /* 0x000000001014794e */ /* 0x000fce0000000000 */
[----:B0-----:R-:W-:Y:S05]  /*0ca0*/  CALL.ABS.NOINC R2 ;  /* 0x0000000002007343 */ /* 0x001fea0003c00000 */
.L_x_9:
[----:B------:R-:W0:Y:S01]  /*0cb0*/  LDC.64 R10, c[0x0][0x398] ;  /* 0x0000e600ff0a7b82 */ /* 0x000e220000000a00 */
[----:B------:R-:W-:Y:S01]  /*0cc0*/  IMAD.MOV.U32 R8, RZ, RZ, 0x4 ;  /* 0x00000004ff087424 */ /* 0x000fe200078e00ff */
[----:B------:R-:W1:Y:S01]  /*0cd0*/  LDCU.64 UR4, c[0x4][0x8] ;  /* 0x01000100ff0477ac */ /* 0x000e620008000a00 */
[----:B0-----:R-:W2:Y:S05]  /*0ce0*/  LDG.E R9, desc[UR36][R10.64+0x10] ;  /* 0x000010240a097981 */ /* 0x001eaa000c1e1900 */
[----:B------:R0:W3:Y:S01]  /*0cf0*/  LDC.64 R2, c[0x4][R18] ;  /* 0x0100000012027b82 */ /* 0x0000e20000000a00 */
[----:B-1----:R-:W-:Y:S01]  /*0d00*/  MOV R4, UR4 ;  /* 0x0000000400047c02 */ /* 0x002fe20008000f00 */
[----:B------:R-:W-:-:S02]  /*0d10*/  IMAD.U32 R5, RZ, RZ, UR5 ;  /* 0x00000005ff057e24 */ /* 0x000fc4000f8e00ff */
[----:B------:R-:W-:Y:S02]  /*0d20*/  IMAD.MOV.U32 R6, RZ, RZ, R17 ;  /* 0x000000ffff067224 */ /* 0x000fe400078e0011 */
[----:B------:R-:W-:Y:S01]  /*0d30*/  IMAD.MOV.U32 R7, RZ, RZ, R16 ;  /* 0x000000ffff077224 */ /* 0x000fe200078e0010 */
[----:B--23--:R0:W-:Y:S06]  /*0d40*/  STL.64 [R1+0x58], R8 ;  /* 0x0000580801007387 */ /* 0x00c1ec0000100a00 */
[----:B------:R-:W-:-:S07]  /*0d50*/  LEPC R20, `(.L_x_10) ;  /* 0x000000001014794e */ /* 0x000fce0000000000 */
[----:B0-----:R-:W-:Y:S05]  /*0d60*/  CALL.ABS.NOINC R2 ;  /* 0x0000000002007343 */ /* 0x001fea0003c00000 */
.L_x_10:
[----:B------:R-:W0:Y:S01]  /*0d70*/  LDC.64 R10, c[0x0][0x398] ;  /* 0x0000e600ff0a7b82 */ /* 0x000e220000000a00 */
[----:B------:R-:W-:Y:S01]  /*0d80*/  HFMA2 R8, -RZ, RZ, 0, 2.98023223876953125e-07 ;  /* 0x00000005ff087431 */ /* 0x000fe200000001ff */
        /* <DEDUP_REMOVED lines=10> */
.L_x_11:
        /* <DEDUP_REMOVED lines=12> */
.L_x_12:
[----:B------:R-:W-:-:S13]  /*0ef0*/  ISETP.GT.U32.AND P0, PT, R24, 0x6, PT ;  /* 0x000000061800780c */ /* 0x000fda0003f04070 */
[----:B------:R-:W-:Y:S05]  /*0f00*/  @P0 EXIT ;  /* 0x000000000000094d */ /* 0x000fea0003800000 */
[----:B------:R-:W0:Y:S01]  /*0f10*/  LDCU.64 UR4, c[0x0][0x398] ;  /* 0x00007300ff0477ac */ /* 0x000e220008000a00 */
[----:B------:R-:W1:Y:S01]  /*0f20*/  LDC.64 R6, c[0x0][0x390] ;  /* 0x0000e400ff067b82 */ /* 0x000e620000000a00 */
[----:B0-----:R-:W-:-:S04]  /*0f30*/  IADD3 R4, P0, PT, R23, UR4, RZ ;  /* 0x0000000417047c10 */ /* 0x001fc8000ff1e0ff */
[----:B------:R-:W-:-:S05]  /*0f40*/  IADD3.X R5, PT, PT, R22, UR5, RZ, P0, !PT ;  /* 0x0000000516057c10 */ /* 0x000fca00087fe4ff */
[----:B------:R-:W2:Y:S01]  /*0f50*/  LDG.E R2, desc[UR36][R4.64] ;  /* 0x0000002404027981 */ /* 0x000ea2000c1e1900 */
[----:B------:R-:W-:Y:S01]  /*0f60*/  BSSY.RECONVERGENT B0, `(.L_x_13) ;  /* 0x0000015000007945 */ /* 0x000fe20003800200 */
[----:B------:R-:W-:Y:S02]  /*0f70*/  IMAD.MOV.U32 R3, RZ, RZ, RZ ;  /* 0x000000ffff037224 */ /* 0x000fe400078e00ff */
[----:B-1----:R-:W-:Y:S01]  /*0f80*/  IMAD.WIDE.U32 R6, R19, 0x4, R6 ;  /* 0x0000000413067825 */ /* 0x002fe200078e0006 */
[----:B--2---:R-:W-:-:S13]  /*0f90*/  ISETP.GE.AND P0, PT, R2, 0x1, PT ;  /* 0x000000010200780c */ /* 0x004fda0003f06270 */
[----:B------:R-:W-:Y:S05]  /*0fa0*/  @!P0 BRA `(.L_x_14) ;  /* 0x0000000000408947 */ /* 0x000fea0003800000 */
[----:B------:R-:W2:Y:S01]  /*0fb0*/  LDG.E R0, desc[UR36][R6.64] ;  /* 0x0000002406007981 */ /* 0x000ea2000c1e1900 */
[----:B------:R-:W-:Y:S01]  /*0fc0*/  I2FP.F32.U32 R3, R2 ;  /* 0x0000000200037245 */ /* 0x000fe20000201000 */
[----:B------:R-:W-:Y:S03]  /*0fd0*/  BSSY.RECONVERGENT B1, `(.L_x_15) ;  /* 0x000000c000017945 */ /* 0x000fe60003800200 */
[----:B------:R-:W0:Y:S02]  /*0fe0*/  MUFU.RCP R2, R3 ;  /* 0x0000000300027308 */ /* 0x000e240000001000 */
[----:B0-----:R-:W-:-:S04]  /*0ff0*/  FFMA R9, -R3, R2, 1 ;  /* 0x3f80000003097423 */ /* 0x001fc80000000102 */
[----:B------:R-:W-:Y:S02]  /*1000*/  FFMA R9, R2, R9, R2 ;  /* 0x0000000902097223 */ /* 0x000fe40000000002 */
[----:B--2---:R-:W0:Y:S02]  /*1010*/  FCHK P0, R0, R3 ;  /* 0x0000000300007302 */ /* 0x004e240000000000 */
[----:B------:R-:W-:-:S04]  /*1020*/  FFMA R2, R0, R9, RZ ;  /* 0x0000000900027223 */ /* 0x000fc800000000ff */
[----:B------:R-:W-:-:S04]  /*1030*/  FFMA R8, -R3, R2, R0 ;  /* 0x0000000203087223 */ /* 0x000fc80000000100 */
[----:B------:R-:W-:Y:S01]  /*1040*/  FFMA R2, R9, R8, R2 ;  /* 0x0000000809027223 */ /* 0x000fe20000000002 */
[----:B0-----:R-:W-:Y:S06]  /*1050*/  @!P0 BRA `(.L_x_16) ;  /* 0x00000000000c8947 */ /* 0x001fec0003800000 */
[----:B------:R-:W-:-:S07]  /*1060*/  MOV R2, 0x1080 ;  /* 0x0000108000027802 */ /* 0x000fce0000000f00 */
[----:B------:R-:W-:Y:S05]  /*1070*/  CALL.REL.NOINC `($__internal_0_$__cuda_sm3x_div_rn_noftz_f32_slowpath) ;  /* 0x0000000000707944 */ /* 0x000fea0003c00000 */
[----:B------:R-:W-:-:S07]  /*1080*/  IMAD.MOV.U32 R2, RZ, RZ, R0 ;  /* 0x000000ffff027224 */ /* 0x000fce00078e0000 */
.L_x_16:
[----:B------:R-:W-:Y:S05]  /*1090*/  BSYNC.RECONVERGENT B1 ;  /* 0x0000000000017941 */ /* 0x000fea0003800200 */
.L_x_15:
[----:B------:R-:W-:-:S07]  /*10a0*/  MOV R3, R2 ;  /* 0x0000000200037202 */ /* 0x000fce0000000f00 */
.L_x_14:
[----:B------:R-:W-:Y:S05]  /*10b0*/  BSYNC.RECONVERGENT B0 ;  /* 0x0000000000007941 */ /* 0x000fea0003800200 */
.L_x_13:
[----:B------:R0:W-:Y:S04]  /*10c0*/  STG.E desc[UR36][R6.64], R3 ;  /* 0x0000000306007986 */ /* 0x0001e8000c101924 */
[----:B------:R-:W2:Y:S01]  /*10d0*/  LDG.E R4, desc[UR36][R4.64] ;  /* 0x0000002404047981 */ /* 0x000ea2000c1e1900 */
[----:B------:R-:W-:Y:S01]  /*10e0*/  BSSY.RECONVERGENT B0, `(.L_x_17) ;  /* 0x0000013000007945 */ /* 0x000fe20003800200 */
[----:B------:R-:W-:Y:S01]  /*10f0*/  IMAD.MOV.U32 R9, RZ, RZ, RZ ;  /* 0x000000ffff097224 */ /* 0x000fe200078e00ff */
[----:B--2---:R-:W-:-:S13]  /*1100*/  ISETP.GE.AND P0, PT, R4, 0x1, PT ;  /* 0x000000010400780c */ /* 0x004fda0003f06270 */
[----:B0-----:R-:W-:Y:S05]  /*1110*/  @!P0 BRA `(.L_x_18) ;  /* 0x00000000003c8947 */ /* 0x001fea0003800000 */
        /* <DEDUP_REMOVED lines=14> */
.L_x_19:
[----:B------:R-:W-:Y:S05]  /*1200*/  BSYNC.RECONVERGENT B1 ;  /* 0x0000000000017941 */ /* 0x000fea0003800200 */
.L_x_18:
[----:B------:R-:W-:Y:S05]  /*1210*/  BSYNC.RECONVERGENT B0 ;  /* 0x0000000000007941 */ /* 0x000fea0003800200 */
.L_x_17:
[----:B------:R-:W-:Y:S01]  /*1220*/  STG.E desc[UR36][R6.64+0x4], R9 ;  /* 0x0000040906007986 */ /* 0x000fe2000c101924 */
[----:B------:R-:W-:Y:S05]  /*1230*/  EXIT ;  /* 0x000000000000794d */ /* 0x000fea0003800000 */
        .weak           $__internal_0_$__cuda_sm3x_div_rn_noftz_f32_slowpath
        .type           $__internal_0_$__cuda_sm3x_div_rn_noftz_f32_slowpath,@function
        .size           $__internal_0_$__cuda_sm3x_div_rn_noftz_f32_slowpath,(.L_x_95 - $__internal_0_$__cuda_sm3x_div_rn_noftz_f32_slowpath)
$__internal_0_$__cuda_sm3x_div_rn_noftz_f32_slowpath:
[----:B------:R-:W-:Y:S01]  /*1240*/  SHF.R.U32.HI R9, RZ, 0x17, R3 ;  /* 0x00000017ff097819 */ /* 0x000fe20000011603 */
[----:B------:R-:W-:Y:S01]  /*1250*/  BSSY.RECONVERGENT B2, `(.L_x_20) ;  /* 0x0000062000027945 */ /* 0x000fe20003800200 */
[----:B------:R-:W-:Y:S02]  /*1260*/  SHF.R.U32.HI R8, RZ, 0x17, R0 ;  /* 0x00000017ff087819 */ /* 0x000fe40000011600 */
[----:B------:R-:W-:Y:S02]  /*1270*/  LOP3.LUT R14, R9, 0xff, RZ, 0xc0, !PT ;  /* 0x000000ff090e7812 */ /* 0x000fe400078ec0ff */
[----:B------:R-:W-:-:S03]  /*1280*/  LOP3.LUT R12, R8, 0xff, RZ, 0xc0, !PT ;  /* 0x000000ff080c7812 */ /* 0x000fc600078ec0ff */
[----:B------:R-:W-:Y:S01]  /*1290*/  VIADD R10, R14, 0xffffffff ;  /* 0xffffffff0e0a7836 */ /* 0x000fe20000000000 */
[----:B------:R-:W-:-:S04]  /*12a0*/  IADD3 R9, PT, PT, R12, -0x1, RZ ;  /* 0xffffffff0c097810 */ /* 0x000fc80007ffe0ff */
[----:B------:R-:W-:-:S04]  /*12b0*/  ISETP.GT.U32.AND P0, PT, R10, 0xfd, PT ;  /* 0x000000fd0a00780c */ /* 0x000fc80003f04070 */
[----:B------:R-:W-:-:S13]  /*12c0*/  ISETP.GT.U32.OR P0, PT, R9, 0xfd, P0 ;  /* 0x000000fd0900780c */ /* 0x000fda0000704470 */
[----:B------:R-:W-:Y:S01]  /*12d0*/  @!P0 IMAD.MOV.U32 R8, RZ, RZ, RZ ;  /* 0x000000ffff088224 */ /* 0x000fe200078e00ff */
[----:B------:R-:W-:Y:S06]  /*12e0*/  @!P0 BRA `(.L_x_21) ;  /* 0x00000000005c8947 */ /* 0x000fec0003800000 */
[----:B------:R-:W-:Y:S02]  /*12f0*/  FSETP.GTU.FTZ.AND P0, PT, |R0|, +INF , PT ;  /* 0x7f8000000000780b */ /* 0x000fe40003f1c200 */
[----:B------:R-:W-:-:S04]  /*1300*/  FSETP.GTU.FTZ.AND P1, PT, |R3|, +INF , PT ;  /* 0x7f8000000300780b */ /* 0x000fc80003f3c200 */
[----:B------:R-:W-:-:S13]  /*1310*/  PLOP3.LUT P0, PT, P0, P1, PT, 0xf8, 0x8f ;  /* 0x00000000008f781c */ /* 0x000fda0000703f70 */
[----:B------:R-:W-:Y:S05]  /*1320*/  @P0 BRA `(.L_x_22) ;  /* 0x00000004004c0947 */ /* 0x000fea0003800000 */
[----:B------:R-:W-:-:S13]  /*1330*/  LOP3.LUT P0, RZ, R3, 0x7fffffff, R0, 0xc8, !PT ;  /* 0x7fffffff03ff7812 */ /* 0x000fda000780c800 */
[----:B------:R-:W-:Y:S05]  /*1340*/  @!P0 BRA `(.L_x_23) ;  /* 0x00000004003c8947 */ /* 0x000fea0003800000 */
[C---:B------:R-:W-:Y:S02]  /*1350*/  FSETP.NEU.FTZ.AND P2, PT, |R0|.reuse, +INF , PT ;  /* 0x7f8000000000780b */ /* 0x040fe40003f5d200 */
[----:B------:R-:W-:Y:S02]  /*1360*/  FSETP.NEU.FTZ.AND P1, PT, |R3|, +INF , PT ;  /* 0x7f8000000300780b */ /* 0x000fe40003f3d200 */
[----:B------:R-:W-:-:S11]  /*1370*/  FSETP.NEU.FTZ.AND P0, PT, |R0|, +INF , PT ;  /* 0x7f8000000000780b */ /* 0x000fd60003f1d200 */
[----:B------:R-:W-:Y:S05]  /*1380*/  @!P1 BRA !P2, `(.L_x_23) ;  /* 0x00000004002c9947 */ /* 0x000fea0005000000 */
[----:B------:R-:W-:-:S04]  /*1390*/  LOP3.LUT P2, RZ, R0, 0x7fffffff, RZ, 0xc0, !PT ;  /* 0x7fffffff00ff7812 */ /* 0x000fc8000784c0ff */
[----:B------:R-:W-:-:S13]  /*13a0*/  PLOP3.LUT P1, PT, P1, P2, PT, 0x2f, 0xf2 ;  /* 0x0000000000f2781c */ /* 0x000fda0000f24577 */
[----:B------:R-:W-:Y:S05]  /*13b0*/  @P1 BRA `(.L_x_24) ;  /* 0x0000000400181947 */ /* 0x000fea0003800000 */
[----:B------:R-:W-:-:S04]  /*13c0*/  LOP3.LUT P1, RZ, R3, 0x7fffffff, RZ, 0xc0, !PT ;  /* 0x7fffffff03ff7812 */ /* 0x000fc8000782c0ff */
[----:B------:R-:W-:-:S13]  /*13d0*/  PLOP3.LUT P0, PT, P0, P1, PT, 0x2f, 0xf2 ;  /* 0x0000000000f2781c */ /* 0x000fda0000702577 */
[----:B------:R-:W-:Y:S05]  /*13e0*/  @P0 BRA `(.L_x_25) ;  /* 0x0000000400000947 */ /* 0x000fea0003800000 */
[----:B------:R-:W-:Y:S02]  /*13f0*/  ISETP.GE.AND P0, PT, R9, RZ, PT ;  /* 0x000000ff0900720c */ /* 0x000fe40003f06270 */
[----:B------:R-:W-:-:S11]  /*1400*/  ISETP.GE.AND P1, PT, R10, RZ, PT ;  /* 0x000000ff0a00720c */ /* 0x000fd60003f26270 */
[----:B------:R-:W-:Y:S02]  /*1410*/  @P0 IMAD.MOV.U32 R8, RZ, RZ, RZ ;  /* 0x000000ffff080224 */ /* 0x000fe400078e00ff */
[----:B------:R-:W-:Y:S01]  /*1420*/  @!P0 FFMA R0, R0, 1.84467440737095516160e+19, RZ ;  /* 0x5f80000000008823 */ /* 0x000fe200000000ff */
[----:B------:R-:W-:Y:S02]  /*1430*/  @!P0 IMAD.MOV.U32 R8, RZ, RZ, -0x40 ;  /* 0xffffffc0ff088424 */ /* 0x000fe400078e00ff */
[----:B------:R-:W-:-:S03]  /*1440*/  @!P1 FFMA R3, R3, 1.84467440737095516160e+19, RZ ;  /* 0x5f80000003039823 */ /* 0x000fc600000000ff */
[----:B------:R-:W-:-:S07]  /*1450*/  @!P1 IADD3 R8, PT, PT, R8, 0x40, RZ ;  /* 0x0000004008089810 */ /* 0x000fce0007ffe0ff */
.L_x_21:
[----:B------:R-:W-:Y:S01]  /*1460*/  LEA R10, R14, 0xc0800000, 0x17 ;  /* 0xc08000000e0a7811 */ /* 0x000fe200078eb8ff */
[----:B------:R-:W-:Y:S04]  /*1470*/  BSSY.RECONVERGENT B3, `(.L_x_26) ;  /* 0x0000036000037945 */ /* 0x000fe80003800200 */
[----:B------:R-:W-:Y:S02]  /*1480*/  IMAD.IADD R10, R3, 0x1, -R10 ;  /* 0x00000001030a7824 */ /* 0x000fe400078e0a0a */
[----:B------:R-:W-:Y:S02]  /*1490*/  VIADD R3, R12, 0xffffff81 ;  /* 0xffffff810c037836 */ /* 0x000fe40000000000 */
[----:B------:R-:W0:Y:S01]  /*14a0*/  MUFU.RCP R9, R10 ;  /* 0x0000000a00097308 */ /* 0x000e220000001000 */
[----:B------:R-:W-:Y:S01]  /*14b0*/  FADD.FTZ R11, -R10, -RZ ;  /* 0x800000ff0a0b7221 */ /* 0x000fe20000010100 */
[----:B------:R-:W-:-:S03]  /*14c0*/  IMAD R0, R3, -0x800000, R0 ;  /* 0xff80000003007824 */ /* 0x000fc600078e0200 */
[----:B0-----:R-:W-:-:S04]  /*14d0*/  FFMA R12, R9, R11, 1 ;  /* 0x3f800000090c7423 */ /* 0x001fc8000000000b */
[----:B------:R-:W-:-:S04]  /*14e0*/  FFMA R16, R9, R12, R9 ;  /* 0x0000000c09107223 */ /* 0x000fc80000000009 */
[----:B------:R-:W-:-:S04]  /*14f0*/  FFMA R9, R0, R16, RZ ;  /* 0x0000001000097223 */ /* 0x000fc800000000ff */
[----:B------:R-:W-:-:S04]  /*1500*/  FFMA R12, R11, R9, R0 ;  /* 0x000000090b0c7223 */ /* 0x000fc80000000000 */
[----:B------:R-:W-:Y:S01]  /*1510*/  FFMA R13, R16, R12, R9 ;  /* 0x0000000c100d7223 */ /* 0x000fe20000000009 */
[----:B------:R-:W-:-:S03]  /*1520*/  IADD3 R9, PT, PT, R3, 0x7f, -R14 ;  /* 0x0000007f03097810 */ /* 0x000fc60007ffe80e */
[----:B------:R-:W-:Y:S01]  /*1530*/  FFMA R12, R11, R13, R0 ;  /* 0x0000000d0b0c7223 */ /* 0x000fe20000000000 */
[----:B------:R-:W-:-:S03]  /*1540*/  IADD3 R9, PT, PT, R9, R8, RZ ;  /* 0x0000000809097210 */ /* 0x000fc60007ffe0ff */
[----:B------:R-:W-:-:S05]  /*1550*/  FFMA R0, R16, R12, R13 ;  /* 0x0000000c10007223 */ /* 0x000fca000000000d */
[----:B------:R-:W-:-:S04]  /*1560*/  SHF.R.U32.HI R3, RZ, 0x17, R0 ;  /* 0x00000017ff037819 */ /* 0x000fc80000011600 */
[----:B------:R-:W-:-:S05]  /*1570*/  LOP3.LUT R3, R3, 0xff, RZ, 0xc0, !PT ;  /* 0x000000ff03037812 */ /* 0x000fca00078ec0ff */
[----:B------:R-:W-:-:S04]  /*1580*/  IMAD.IADD R11, R3, 0x1, R9 ;  /* 0x00000001030b7824 */ /* 0x000fc800078e0209 */
[----:B------:R-:W-:-:S05]  /*1590*/  VIADD R3, R11, 0xffffffff ;  /* 0xffffffff0b037836 */ /* 0x000fca0000000000 */
[----:B------:R-:W-:-:S13]  /*15a0*/  ISETP.GE.U32.AND P0, PT, R3, 0xfe, PT ;  /* 0x000000fe0300780c */ /* 0x000fda0003f06070 */
[----:B------:R-:W-:Y:S05]  /*15b0*/  @!P0 BRA `(.L_x_27) ;  /* 0x0000000000808947 */ /* 0x000fea0003800000 */
[----:B------:R-:W-:-:S13]  /*15c0*/  ISETP.GT.AND P0, PT, R11, 0xfe, PT ;  /* 0x000000fe0b00780c */ /* 0x000fda0003f04270 */
[----:B------:R-:W-:Y:S05]  /*15d0*/  @P0 BRA `(.L_x_28) ;  /* 0x00000000006c0947 */ /* 0x000fea0003800000 */
[----:B------:R-:W-:-:S13]  /*15e0*/  ISETP.GE.AND P0, PT, R11, 0x1, PT ;  /* 0x000000010b00780c */ /* 0x000fda0003f06270 */
[----:B------:R-:W-:Y:S05]  /*15f0*/  @P0 BRA `(.L_x_29) ;  /* 0x0000000000740947 */ /* 0x000fea0003800000 */
[----:B------:R-:W-:Y:S02]  /*1600*/  ISETP.GE.AND P0, PT, R11, -0x18, PT ;  /* 0xffffffe80b00780c */ /* 0x000fe40003f06270 */
[----:B------:R-:W-:-:S11]  /*1610*/  LOP3.LUT R0, R0, 0x80000000, RZ, 0xc0, !PT ;  /* 0x8000000000007812 */ /* 0x000fd600078ec0ff */
[----:B------:R-:W-:Y:S05]  /*1620*/  @!P0 BRA `(.L_x_29) ;  /* 0x0000000000688947 */ /* 0x000fea0003800000 */
[CCC-:B------:R-:W-:Y:S01]  /*1630*/  FFMA.RZ R3, R16.reuse, R12.reuse, R13.reuse ;  /* 0x0000000c10037223 */ /* 0x1c0fe2000000c00d */
[C---:B------:R-:W-:Y:S01]  /*1640*/  IADD3 R10, PT, PT, R11.reuse, 0x20, RZ ;  /* 0x000000200b0a7810 */ /* 0x040fe20007ffe0ff */
[CCC-:B------:R-:W-:Y:S01]  /*1650*/  FFMA.RM R8, R16.reuse, R12.reuse, R13.reuse ;  /* 0x0000000c10087223 */ /* 0x1c0fe2000000400d */
[----:B------:R-:W-:Y:S02]  /*1660*/  ISETP.NE.AND P2, PT, R11, RZ, PT ;  /* 0x000000ff0b00720c */ /* 0x000fe40003f45270 */
[----:B------:R-:W-:Y:S01]  /*1670*/  LOP3.LUT R9, R3, 0x7fffff, RZ, 0xc0, !PT ;  /* 0x007fffff03097812 */ /* 0x000fe200078ec0ff */
[----:B------:R-:W-:Y:S01]  /*1680*/  FFMA.RP R3, R16, R12, R13 ;  /* 0x0000000c10037223 */ /* 0x000fe2000000800d */
[----:B------:R-:W-:Y:S01]  /*1690*/  ISETP.NE.AND P1, PT, R11, RZ, PT ;  /* 0x000000ff0b00720c */ /* 0x000fe20003f25270 */
[----:B------:R-:W-:Y:S01]  /*16a0*/  IMAD.MOV R11, RZ, RZ, -R11 ;  /* 0x000000ffff0b7224 */ /* 0x000fe200078e0a0b */
[----:B------:R-:W-:Y:S02]  /*16b0*/  LOP3.LUT R9, R9, 0x800000, RZ, 0xfc, !PT ;  /* 0x0080000009097812 */ /* 0x000fe400078efcff */
[----:B------:R-:W-:-:S02]  /*16c0*/  FSETP.NEU.FTZ.AND P0, PT, R3, R8, PT ;  /* 0x000000080300720b */ /* 0x000fc40003f1d000 */
[----:B------:R-:W-:Y:S02]  /*16d0*/  SHF.L.U32 R10, R9, R10, RZ ;  /* 0x0000000a090a7219 */ /* 0x000fe400000006ff */
[----:B------:R-:W-:Y:S02]  /*16e0*/  SEL R8, R11, RZ, P2 ;  /* 0x000000ff0b087207 */ /* 0x000fe40001000000 */
[----:B------:R-:W-:Y:S02]  /*16f0*/  ISETP.NE.AND P1, PT, R10, RZ, P1 ;  /* 0x000000ff0a00720c */ /* 0x000fe40000f25270 */
[----:B------:R-:W-:Y:S02]  /*1700*/  SHF.R.U32.HI R8, RZ, R8, R9 ;  /* 0x00000008ff087219 */ /* 0x000fe40000011609 */
[----:B------:R-:W-:Y:S02]  /*1710*/  PLOP3.LUT P0, PT, P0, P1, PT, 0xf8, 0x8f ;  /* 0x00000000008f781c */ /* 0x000fe40000703f70 */
[----:B------:R-:W-:-:S02]  /*1720*/  SHF.R.U32.HI R10, RZ, 0x1, R8 ;  /* 0x00000001ff0a7819 */ /* 0x000fc40000011608 */
[----:B------:R-:W-:-:S04]  /*1730*/  SEL R3, RZ, 0x1, !P0 ;  /* 0x00000001ff037807 */ /* 0x000fc80004000000 */
[----:B------:R-:W-:-:S04]  /*1740*/  LOP3.LUT R3, R3, 0x1, R10, 0xf8, !PT ;  /* 0x0000000103037812 */ /* 0x000fc800078ef80a */
[----:B------:R-:W-:-:S05]  /*1750*/  LOP3.LUT R3, R3, R8, RZ, 0xc0, !PT ;  /* 0x0000000803037212 */ /* 0x000fca00078ec0ff */
[----:B------:R-:W-:-:S05]  /*1760*/  IMAD.IADD R3, R10, 0x1, R3 ;  /* 0x000000010a037824 */ /* 0x000fca00078e0203 */
[----:B------:R-:W-:Y:S01]  /*1770*/  LOP3.LUT R0, R3, R0, RZ, 0xfc, !PT ;  /* 0x0000000003007212 */ /* 0x000fe200078efcff */
[----:B------:R-:W-:Y:S06]  /*1780*/  BRA `(.L_x_29) ;  /* 0x0000000000107947 */ /* 0x000fec0003800000 */
.L_x_28:
[----:B------:R-:W-:-:S04]  /*1790*/  LOP3.LUT R0, R0, 0x80000000, RZ, 0xc0, !PT ;  /* 0x8000000000007812 */ /* 0x000fc800078ec0ff */
[----:B------:R-:W-:Y:S01]  /*17a0*/  LOP3.LUT R0, R0, 0x7f800000, RZ, 0xfc, !PT ;  /* 0x7f80000000007812 */ /* 0x000fe200078efcff */
[----:B------:R-:W-:Y:S06]  /*17b0*/  BRA `(.L_x_29) ;  /* 0x0000000000047947 */ /* 0x000fec0003800000 */
.L_x_27:
[----:B------:R-:W-:-:S07]  /*17c0*/  LEA R0, R9, R0, 0x17 ;  /* 0x0000000009007211 */ /* 0x000fce00078eb8ff */
.L_x_29:
[----:B------:R-:W-:Y:S05]  /*17d0*/  BSYNC.RECONVERGENT B3 ;  /* 0x0000000000037941 */ /* 0x000fea0003800200 */
.L_x_26:
[----:B------:R-:W-:Y:S05]  /*17e0*/  BRA `(.L_x_30) ;  /* 0x0000000000207947 */ /* 0x000fea0003800000 */
.L_x_25:
[----:B------:R-:W-:-:S04]  /*17f0*/  LOP3.LUT R0, R3, 0x80000000, R0, 0x48, !PT ;  /* 0x8000000003007812 */ /* 0x000fc800078e4800 */
[----:B------:R-:W-:Y:S01]  /*1800*/  LOP3.LUT R0, R0, 0x7f800000, RZ, 0xfc, !PT ;  /* 0x7f80000000007812 */ /* 0x000fe200078efcff */
[----:B------:R-:W-:Y:S06]  /*1810*/  BRA `(.L_x_30) ;  /* 0x0000000000147947 */ /* 0x000fec0003800000 */
.L_x_24:
[----:B------:R-:W-:Y:S01]  /*1820*/  LOP3.LUT R0, R3, 0x80000000, R0, 0x48, !PT ;  /* 0x8000000003007812 */ /* 0x000fe200078e4800 */
[----:B------:R-:W-:Y:S06]  /*1830*/  BRA `(.L_x_30) ;  /* 0x00000000000c7947 */ /* 0x000fec0003800000 */
.L_x_23:
[----:B------:R-:W0:Y:S01]  /*1840*/  MUFU.RSQ R0, -QNAN ;  /* 0xffc0000000007908 */ /* 0x000e220000001400 */
[----:B------:R-:W-:Y:S05]  /*1850*/  BRA `(.L_x_30) ;  /* 0x0000000000047947 */ /* 0x000fea0003800000 */
.L_x_22:
[----:B------:R-:W-:-:S07]  /*1860*/  FADD.FTZ R0, R0, R3 ;  /* 0x0000000300007221 */ /* 0x000fce0000010000 */
.L_x_30:
[----:B------:R-:W-:Y:S05]  /*1870*/  BSYNC.RECONVERGENT B2 ;  /* 0x0000000000027941 */ /* 0x000fea0003800200 */
.L_x_20:
[----:B------:R-:W-:-:S04]  /*1880*/  IMAD.MOV.U32 R3, RZ, RZ, 0x0 ;  /* 0x00000000ff037424 */ /* 0x000fc800078e00ff */
[----:B0-----:R-:W-:Y:S05]  /*1890*/  RET.REL.NODEC R2 `(_Z20kMeansCentroidUpdatePfPiS_S0_m) ;  /* 0xffffffe402d87950 */ /* 0x001fea0003c3ffff */
.L_x_31:
[----:B------:R-:W-:-:S00]  /*18a0*/  BRA `(.L_x_31) ;  /* 0xfffffffc00fc7947 */ /* 0x000fc0000383ffff */
[----:B------:R-:W-:-:S00]  /*18b0*/  NOP ;  /* 0x0000000000007918 */ /* 0x000fc00000000000 */
        /* <DEDUP_REMOVED lines=12> */
.L_x_95:


//--------------------- .text._Z20KMeansCentroidUpdatePKfPfPKjPKij --------------------------
	.section	.text._Z20KMeansCentroidUpdatePKfPfPKjPKij,"ax",@progbits
	.align	128
        .global         _Z20KMeansCentroidUpdatePKfPfPKjPKij
        .type           _Z20KMeansCentroidUpdatePKfPfPKjPKij,@function
        .size           _Z20KMeansCentroidUpdatePKfPfPKjPKij,(.L_x_100 - _Z20KMeansCentroidUpdatePKfPfPKjPKij)
        .other          _Z20KMeansCentroidUpdatePKfPfPKjPKij,@"STO_CUDA_ENTRY STV_DEFAULT"
_Z20KMeansCentroidUpdatePKfPfPKjPKij:
.text._Z20KMeansCentroidUpdatePKfPfPKjPKij:
[----:B------:R-:W0:Y:S01]  /*0000*/  LDC R1, c[0x0][0x37c] ;  /* 0x0000df00ff017b82 */ /* 0x000e220000000800 */
[----:B------:R-:W1:Y:S07]  /*0010*/  S2R R11, SR_TID.X ;  /* 0x00000000000b7919 */ /* 0x000e6e0000002100 */
[----:B------:R-:W1:Y:S01]  /*0020*/  S2UR UR4, SR_CTAID.X ;  /* 0x00000000000479c3 */ /* 0x000e620000002500 */
[----:B------:R-:W2:Y:S01]  /*0030*/  LDCU UR5, c[0x0][0x3a0] ;  /* 0x00007400ff0577ac */ /* 0x000ea20008000800 */
[----:B0-----:R-:W-:-:S06]  /*0040*/  IADD3 R1, PT, PT, R1, -0x38, RZ ;  /* 0xffffffc801017810 */ /* 0x001fcc0007ffe0ff */
[----:B------:R-:W1:Y:S02]  /*0050*/  LDC R6, c[0x0][0x360] ;  /* 0x0000d800ff067b82 */ /* 0x000e640000000800 */
[----:B-1----:R-:W-:-:S05]  /*0060*/  IMAD R7, R6, UR4, R11 ;  /* 0x0000000406077c24 */ /* 0x002fca000f8e020b */
[----:B--2---:R-:W-:-:S13]  /*0070*/  ISETP.GE.U32.AND P0, PT, R7, UR5, PT ;  /* 0x0000000507007c0c */ /* 0x004fda000bf06070 */
[----:B------:R-:W-:Y:S05]  /*0080*/  @P0 EXIT ;  /* 0x000000000000094d */ /* 0x000fea0003800000 */
[----:B------:R-:W0:Y:S01]  /*0090*/  LDC.64 R2, c[0x0][0x390] ;  /* 0x0000e400ff027b82 */ /* 0x000e220000000a00 */
[----:B------:R-:W1:Y:S01]  /*00a0*/  LDCU.64 UR8, c[0x0][0x358] ;  /* 0x00006b00ff0877ac */ /* 0x000e620008000a00 */
[----:B------:R-:W-:-:S06]  /*00b0*/  SHF.L.U32 R9, R7, 0x1, RZ ;  /* 0x0000000107097819 */ /* 0x000fcc00000006ff */
[----:B------:R-:W2:Y:S01]  /*00c0*/  LDC.64 R4, c[0x0][0x380] ;  /* 0x0000e000ff047b82 */ /* 0x000ea20000000a00 */
[----:B0-----:R-:W-:-:S06]  /*00d0*/  IMAD.WIDE.U32 R2, R7, 0x4, R2 ;  /* 0x0000000407027825 */ /* 0x001fcc00078e0002 */
[----:B-1----:R-:W3:Y:S01]  /*00e0*/  LDG.E R2, desc[UR8][R2.64] ;  /* 0x0000000802027981 */ /* 0x002ee2000c1e1900 */
[----:B--2---:R-:W-:-:S05]  /*00f0*/  IMAD.WIDE.U32 R4, R9, 0x4, R4 ;  /* 0x0000000409047825 */ /* 0x004fca00078e0004 */
[----:B------:R-:W2:Y:S04]  /*0100*/  LDG.E R8, desc[UR8][R4.64] ;  /* 0x0000000804087981 */ /* 0x000ea8000c1e1900 */
[----:B------:R-:W2:Y:S01]  /*0110*/  LDG.E R9, desc[UR8][R4.64+0x4] ;  /* 0x0000040804097981 */ /* 0x000ea2000c1e1900 */
[----:B------:R-:W0:Y:S01]  /*0120*/  S2UR UR6, SR_CgaCtaId ;  /* 0x00000000000679c3 */ /* 0x000e220000008800 */
[----:B------:R-:W-:Y:S02]  /*0130*/  UMOV UR4, 0x400 ;  /* 0x0000040000047882 */ /* 0x000fe40000000000 */
[----:B------:R-:W-:Y:S02]  /*0140*/  UIADD3 UR5, UPT, UPT, UR4, 0x80, URZ ;  /* 0x0000008004057890 */ /* 0x000fe4000fffe0ff */
[----:B0-----:R-:W-:-:S02]  /*0150*/  ULEA UR4, UR6, UR4, 0x18 ;  /* 0x0000000406047291 */ /* 0x001fc4000f8ec0ff */
[----:B------:R-:W-:-:S04]  /*0160*/  ULEA UR5, UR6, UR5, 0x18 ;  /* 0x0000000506057291 */ /* 0x000fc8000f8ec0ff */
[C---:B------:R-:W-:Y:S02]  /*0170*/  LEA R7, R11.reuse, UR4, 0x2 ;  /* 0x000000040b077c11 */ /* 0x040fe4000f8e10ff */
[C---:B------:R-:W-:Y:S02]  /*0180*/  LEA R0, R11.reuse, UR5, 0x3 ;  /* 0x000000050b007c11 */ /* 0x040fe4000f8e18ff */
[----:B------:R-:W-:Y:S01]  /*0190*/  ISETP.NE.AND P0, PT, R11, RZ, PT ;  /* 0x000000ff0b00720c */ /* 0x000fe20003f05270 */
[----:B---3--:R0:W-:Y:S04]  /*01a0*/  STS [R7], R2 ;  /* 0x0000000207007388 */ /* 0x0081e80000000800 */
[----:B--2---:R0:W-:Y:S01]  /*01b0*/  STS.64 [R0], R8 ;  /* 0x0000000800007388 */ /* 0x0041e20000000a00 */
[----:B------:R-:W-:Y:S07]  /*01c0*/  BAR.SYNC.DEFER_BLOCKING 0x0 ;  /* 0x0000000000007b1d */ /* 0x000fee0000010000 */
[----:B------:R-:W-:Y:S05]  /*01d0*/  @P0 EXIT ;  /* 0x000000000000094d */ /* 0x000fea0003800000 */
[----:B------:R1:W-:Y:S01]  /*01e0*/  STL.64 [R1], RZ ;  /* 0x000000ff01007387 */ /* 0x0003e20000100a00 */
[C---:B------:R-:W-:Y:S01]  /*01f0*/  ISETP.GE.U32.AND P0, PT, R6.reuse, 0x4, PT ;  /* 0x000000040600780c */ /* 0x040fe20003f06070 */
[----:B0-----:R-:W-:Y:S01]  /*0200*/  IMAD.MOV.U32 R2, RZ, RZ, RZ ;  /* 0x000000ffff027224 */ /* 0x001fe200078e00ff */
[----:B------:R-:W-:Y:S01]  /*0210*/  MOV R3, R1 ;  /* 0x0000000100037202 */ /* 0x000fe20000000f00 */
[----:B------:R1:W-:Y:S01]  /*0220*/  STL.64 [R1+0x8], RZ ;  /* 0x000008ff01007387 */ /* 0x0003e20000100a00 */
[----:B------:R-:W-:-:S03]  /*0230*/  LOP3.LUT R0, R6, 0x3, RZ, 0xc0, !PT ;  /* 0x0000000306007812 */ /* 0x000fc600078ec0ff */
[----:B------:R1:W-:Y:S04]  /*0240*/  STL.64 [R1+0x10], RZ ;  /* 0x000010ff01007387 */ /* 0x0003e80000100a00 */
[----:B------:R1:W-:Y:S04]  /*0250*/  STL.64 [R1+0x18], RZ ;  /* 0x000018ff01007387 */ /* 0x0003e80000100a00 */
[----:B------:R1:W-:Y:S04]  /*0260*/  STL.64 [R1+0x20], RZ ;  /* 0x000020ff01007387 */ /* 0x0003e80000100a00 */
[----:B------:R1:W-:Y:S04]  /*0270*/  STL.64 [R1+0x28], RZ ;  /* 0x000028ff01007387 */ /* 0x0003e80000100a00 */
[----:B------:R1:W-:Y:S01]  /*0280*/  STL.64 [R1+0x30], RZ ;  /* 0x000030ff01007387 */ /* 0x0003e20000100a00 */
[----:B------:R-:W-:Y:S05]  /*0290*/  @!P0 BRA `(.L_x_32) ;  /* 0x0000000c008c8947 */ /* 0x000fea0003800000 */
[C---:B------:R-:W-:Y:S01]  /*02a0*/  LOP3.LUT R4, R6.reuse, 0xfffffffc, RZ, 0xc0, !PT ;  /* 0xfffffffc06047812 */ /* 0x040fe200078ec0ff */
[----:B------:R-:W-:Y:S01]  /*02b0*/  UIADD3 UR6, UPT, UPT, UR5, 0x10, URZ ;  /* 0x0000001005067890 */ /* 0x000fe2000fffe0ff */
[----:B------:R-:W-:Y:S01]  /*02c0*/  LOP3.LUT R2, R6, 0x7fc, RZ, 0xc0, !PT ;  /* 0x000007fc06027812 */ /* 0x000fe200078ec0ff */
[----:B------:R-:W-:Y:S01]  /*02d0*/  UIADD3 UR7, UPT, UPT, UR4, 0x8, URZ ;  /* 0x0000000804077890 */ /* 0x000fe2000fffe0ff */
[----:B------:R-:W-:-:S04]  /*02e0*/  IADD3 R4, PT, PT, -R4, RZ, RZ ;  /* 0x000000ff04047210 */ /* 0x000fc80007ffe1ff */
[----:B------:R-:W-:-:S13]  /*02f0*/  ISETP.GE.AND P0, PT, R4, RZ, PT ;  /* 0x000000ff0400720c */ /* 0x000fda0003f06270 */
[----:B------:R-:W-:Y:S05]  /*0300*/  @P0 BRA `(.L_x_33) ;  /* 0x0000000800ec0947 */ /* 0x000fea0003800000 */
[----:B------:R-:W-:Y:S02]  /*0310*/  IADD3 R5, PT, PT, -R4, RZ, RZ ;  /* 0x000000ff04057210 */ /* 0x000fe40007ffe1ff */
[----:B------:R-:W-:Y:S02]  /*0320*/  PLOP3.LUT P0, PT, PT, PT, PT, 0x80, 0x8 ;  /* 0x000000000008781c */ /* 0x000fe40003f0f070 */
[----:B------:R-:W-:-:S13]  /*0330*/  ISETP.GT.AND P1, PT, R5, 0xc, PT ;  /* 0x0000000c0500780c */ /* 0x000fda0003f24270 */
[----:B------:R-:W-:Y:S05]  /*0340*/  @!P1 BRA `(.L_x_34) ;  /* 0x0000000400d89947 */ /* 0x000fea0003800000 */
[----:B------:R-:W-:-:S13]  /*0350*/  PLOP3.LUT P0, PT, PT, PT, PT, 0x8, 0x80 ;  /* 0x000000000080781c */ /* 0x000fda0003f0e170 */
.L_x_35:
[----:B--2---:R-:W0:Y:S04]  /*0360*/  LDS.64 R6, [UR7+-0x8] ;  /* 0xfffff807ff067984 */ /* 0x004e280008000a00 */
[----:B------:R-:W2:Y:S04]  /*0370*/  LDS.128 R8, [UR6+-0x10] ;  /* 0xfffff006ff087984 */ /* 0x000ea80008000c00 */
[----:B------:R-:W3:Y:S01]  /*0380*/  LDS.64 R18, [UR7] ;  /* 0x00000007ff127984 */ /* 0x000ee20008000a00 */
[----:B0-----:R-:W-:-:S05]  /*0390*/  SHF.L.U32 R6, R6, 0x1, RZ ;  /* 0x0000000106067819 */ /* 0x001fca00000006ff */
[----:B------:R-:W-:-:S05]  /*03a0*/  IMAD R6, R6, 0x4, R3 ;  /* 0x0000000406067824 */ /* 0x000fca00078e0203 */
[----:B------:R-:W2:Y:S01]  /*03b0*/  LDL.64 R12, [R6] ;  /* 0x00000000060c7983 */ /* 0x000ea20000100a00 */
[----:B------:R-:W-:-:S04]  /*03c0*/  SHF.L.U32 R14, R7, 0x1, RZ ;  /* 0x00000001070e7819 */ /* 0x000fc800000006ff */
[----:B------:R-:W-:Y:S01]  /*03d0*/  LEA R14, R14, R3, 0x2 ;  /* 0x000000030e0e7211 */ /* 0x000fe200078e10ff */
[----:B--2---:R-:W-:Y:S01]  /*03e0*/  FADD R12, R8, R12 ;  /* 0x0000000c080c7221 */ /* 0x004fe20000000000 */
[----:B------:R-:W-:-:S05]  /*03f0*/  FADD R13, R9, R13 ;  /* 0x0000000d090d7221 */ /* 0x000fca0000000000 */
[----:B------:R-:W-:Y:S04]  /*0400*/  STL.64 [R6], R12 ;  /* 0x0000000c06007387 */ /* 0x000fe80000100a00 */
[----:B------:R-:W2:Y:S01]  /*0410*/  LDL.64 R8, [R14] ;  /* 0x000000000e087983 */ /* 0x000ea20000100a00 */
[----:B---3--:R-:W-:Y:S02]  /*0420*/  SHF.L.U32 R18, R18, 0x1, RZ ;  /* 0x0000000112127819 */ /* 0x008fe400000006ff */
[----:B------:R-:W-:Y:S01]  /*0430*/  SHF.L.U32 R22, R19, 0x1, RZ ;  /* 0x0000000113167819 */ /* 0x000fe200000006ff */
[----:B------:R-:W-:Y:S02]  /*0440*/  LDS.64 R12, [UR7+0x8] ;  /* 0x00000807ff0c7984 */ /* 0x000fe40008000a00 */
[----:B------:R-:W-:-:S02]  /*0450*/  IMAD R18, R18, 0x4, R3 ;  /* 0x0000000412127824 */ /* 0x000fc400078e0203 */
[----:B--2---:R-:W-:Y:S01]  /*0460*/  FADD R16, R10, R8 ;  /* 0x000000080a107221 */ /* 0x004fe20000000000 */
[----:B------:R-:W-:Y:S02]  /*0470*/  FADD R17, R11, R9 ;  /* 0x000000090b117221 */ /* 0x000fe40000000000 */
[----:B------:R-:W0:Y:S04]  /*0480*/  LDS.128 R8, [UR6] ;  /* 0x00000006ff087984 */ /* 0x000e280008000c00 */
[----:B------:R2:W-:Y:S04]  /*0490*/  STL.64 [R14], R16 ;  /* 0x000000100e007387 */ /* 0x0005e80000100a00 */
[----:B------:R-:W0:Y:S01]  /*04a0*/  LDL.64 R20, [R18] ;  /* 0x0000000012147983 */ /* 0x000e220000100a00 */
[----:B------:R-:W-:Y:S01]  /*04b0*/  LEA R22, R22, R3, 0x2 ;  /* 0x0000000316167211 */ /* 0x000fe200078e10ff */
[----:B0-----:R-:W-:Y:S01]  /*04c0*/  FADD R20, R8, R20 ;  /* 0x0000001408147221 */ /* 0x001fe20000000000 */
[----:B------:R-:W-:-:S05]  /*04d0*/  FADD R21, R9, R21 ;  /* 0x0000001509157221 */ /* 0x000fca0000000000 */
[----:B------:R-:W-:Y:S04]  /*04e0*/  STL.64 [R18], R20 ;  /* 0x0000001412007387 */ /* 0x000fe80000100a00 */
[----:B------:R-:W3:Y:S01]  /*04f0*/  LDL.64 R6, [R22] ;  /* 0x0000000016067983 */ /* 0x000ee20000100a00 */
[----:B------:R-:W-:Y:S02]  /*0500*/  SHF.L.U32 R12, R12, 0x1, RZ ;  /* 0x000000010c0c7819 */ /* 0x000fe400000006ff */
[----:B--2---:R-:W-:Y:S01]  /*0510*/  SHF.L.U32 R16, R13, 0x1, RZ ;  /* 0x000000010d107819 */ /* 0x004fe200000006ff */
[----:B------:R-:W-:Y:S02]  /*0520*/  LDS.64 R18, [UR7+0x10] ;  /* 0x00001007ff127984 */ /* 0x000fe40008000a00 */
[----:B------:R-:W-:-:S02]  /*0530*/  IMAD R12, R12, 0x4, R3 ;  /* 0x000000040c0c7824 */ /* 0x000fc400078e0203 */
[----:B---3--:R-:W-:Y:S01]  /*0540*/  FADD R6, R10, R6 ;  /* 0x000000060a067221 */ /* 0x008fe20000000000 */
[----:B------:R-:W-:Y:S02]  /*0550*/  FADD R7, R11, R7 ;  /* 0x000000070b077221 */ /* 0x000fe40000000000 */
[----:B------:R-:W0:Y:S04]  /*0560*/  LDS.128 R8, [UR6+0x10] ;  /* 0x00001006ff087984 */ /* 0x000e280008000c00 */
        /* <DEDUP_REMOVED lines=62> */
[----:B------:R-:W2:Y:S01]  /*0950*/  LDL.64 R8, [R16] ;  /* 0x0000000010087983 */ /* 0x000ea20000100a00 */
[----:B------:R-:W-:-:S05]  /*0960*/  SHF.L.U32 R18, R18, 0x1, RZ ;  /* 0x0000000112127819 */ /* 0x000fca00000006ff */
[----:B------:R-:W-:Y:S02]  /*0970*/  IMAD R18, R18, 0x4, R3 ;  /* 0x0000000412127824 */ /* 0x000fe400078e0203 */
[----:B--2---:R-:W-:Y:S01]  /*0980*/  FADD R6, R10, R8 ;  /* 0x000000080a067221 */ /* 0x004fe20000000000 */
[----:B------:R-:W-:Y:S02]  /*0990*/  FADD R7, R11, R9 ;  /* 0x000000090b077221 */ /* 0x000fe40000000000 */
[----:B------:R-:W0:Y:S04]  /*09a0*/  LDS.128 R8, [UR6+0x60] ;  /* 0x00006006ff087984 */ /* 0x000e280008000c00 */
[----:B------:R2:W-:Y:S04]  /*09b0*/  STL.64 [R16], R6 ;  /* 0x0000000610007387 */ /* 0x0005e80000100a00 */
[----:B------:R-:W0:Y:S01]  /*09c0*/  LDL.64 R20, [R18] ;  /* 0x0000000012147983 */ /* 0x000e220000100a00 */
[----:B------:R-:W-:-:S04]  /*09d0*/  SHF.L.U32 R22, R19, 0x1, RZ ;  /* 0x0000000113167819 */ /* 0x000fc800000006ff */
[----:B------:R-:W-:Y:S01]  /*09e0*/  LEA R22, R22, R3, 0x2 ;  /* 0x0000000316167211 */ /* 0x000fe200078e10ff */
[----:B0-----:R-:W-:Y:S01]  /*09f0*/  FADD R8, R8, R20 ;  /* 0x0000001408087221 */ /* 0x001fe20000000000 */
[----:B------:R-:W-:-:S05]  /*0a00*/  FADD R9, R9, R21 ;  /* 0x0000001509097221 */ /* 0x000fca0000000000 */
[----:B------:R2:W-:Y:S04]  /*0a10*/  STL.64 [R18], R8 ;  /* 0x0000000812007387 */ /* 0x0005e80000100a00 */
[----:B------:R-:W3:Y:S01]  /*0a20*/  LDL.64 R12, [R22] ;  /* 0x00000000160c7983 */ /* 0x000ee20000100a00 */
[----:B------:R-:W-:Y:S01]  /*0a30*/  IADD3 R4, PT, PT, R4, 0x10, RZ ;  /* 0x0000001004047810 */ /* 0x000fe20007ffe0ff */
[----:B------:R-:W-:Y:S02]  /*0a40*/  UIADD3 UR7, UPT, UPT, UR7, 0x40, URZ ;  /* 0x0000004007077890 */ /* 0x000fe4000fffe0ff */
[----:B------:R-:W-:Y:S01]  /*0a50*/  UIADD3 UR6, UPT, UPT, UR6, 0x80, URZ ;  /* 0x0000008006067890 */ /* 0x000fe2000fffe0ff */
[----:B------:R-:W-:Y:S01]  /*0a60*/  ISETP.GE.AND P1, PT, R4, -0xc, PT ;  /* 0xfffffff40400780c */ /* 0x000fe20003f26270 */
[----:B---3--:R-:W-:Y:S01]  /*0a70*/  FADD R10, R10, R12 ;  /* 0x0000000c0a0a7221 */ /* 0x008fe20000000000 */
[----:B------:R-:W-:-:S05]  /*0a80*/  FADD R11, R11, R13 ;  /* 0x0000000d0b0b7221 */ /* 0x000fca0000000000 */
[----:B------:R2:W-:Y:S06]  /*0a90*/  STL.64 [R22], R10 ;  /* 0x0000000a16007387 */ /* 0x0005ec0000100a00 */
[----:B------:R-:W-:Y:S05]  /*0aa0*/  @!P1 BRA `(.L_x_35) ;  /* 0xfffffff8002c9947 */ /* 0x000fea000383ffff */
.L_x_34:
[----:B------:R-:W-:-:S05]  /*0ab0*/  IMAD.MOV R5, RZ, RZ, -R4 ;  /* 0x000000ffff057224 */ /* 0x000fca00078e0a04 */
[----:B------:R-:W-:-:S13]  /*0ac0*/  ISETP.GT.AND P1, PT, R5, 0x4, PT ;  /* 0x000000040500780c */ /* 0x000fda0003f24270 */
[----:B------:R-:W-:Y:S05]  /*0ad0*/  @!P1 BRA `(.L_x_36) ;  /* 0x0000000000f09947 */ /* 0x000fea0003800000 */
[----:B--2---:R-:W0:Y:S04]  /*0ae0*/  LDS.64 R6, [UR7+-0x8] ;  /* 0xfffff807ff067984 */ /* 0x004e280008000a00 */
[----:B------:R-:W2:Y:S04]  /*0af0*/  LDS.128 R8, [UR6+-0x10] ;  /* 0xfffff006ff087984 */ /* 0x000ea80008000c00 */
[----:B------:R-:W3:Y:S01]  /*0b00*/  LDS.64 R18, [UR7] ;  /* 0x00000007ff127984 */ /* 0x000ee20008000a00 */
[----:B0-----:R-:W-:-:S04]  /*0b10*/  SHF.L.U32 R6, R6, 0x1, RZ ;  /* 0x0000000106067819 */ /* 0x001fc800000006ff */
[----:B------:R-:W-:-:S05]  /*0b20*/  LEA R6, R6, R3, 0x2 ;  /* 0x0000000306067211 */ /* 0x000fca00078e10ff */
[----:B------:R-:W2:Y:S01]  /*0b30*/  LDL.64 R12, [R6] ;  /* 0x00000000060c7983 */ /* 0x000ea20000100a00 */
[----:B------:R-:W-:-:S05]  /*0b40*/  SHF.L.U32 R14, R7, 0x1, RZ ;  /* 0x00000001070e7819 */ /* 0x000fca00000006ff */
[----:B------:R-:W-:Y:S02]  /*0b50*/  IMAD R14, R14, 0x4, R3 ;  /* 0x000000040e0e7824 */ /* 0x000fe400078e0203 */
[----:B--2---:R-:W-:Y:S01]  /*0b60*/  FADD R12, R8, R12 ;  /* 0x0000000c080c7221 */ /* 0x004fe20000000000 */
[----:B------:R-:W-:-:S05]  /*0b70*/  FADD R13, R9, R13 ;  /* 0x0000000d090d7221 */ /* 0x000fca0000000000 */
[----:B------:R-:W-:Y:S04]  /*0b80*/  STL.64 [R6], R12 ;  /* 0x0000000c06007387 */ /* 0x000fe80000100a00 */
[----:B------:R-:W2:Y:S01]  /*0b90*/  LDL.64 R8, [R14] ;  /* 0x000000000e087983 */ /* 0x000ea20000100a00 */
[----:B---3--:R-:W-:Y:S02]  /*0ba0*/  SHF.L.U32 R18, R18, 0x1, RZ ;  /* 0x0000000112127819 */ /* 0x008fe400000006ff */
[----:B------:R-:W-:Y:S01]  /*0bb0*/  SHF.L.U32 R22, R19, 0x1, RZ ;  /* 0x0000000113167819 */ /* 0x000fe200000006ff */
[----:B------:R-:W-:Y:S01]  /*0bc0*/  LDS.64 R12, [UR7+0x8] ;  /* 0x00000807ff0c7984 */ /* 0x000fe20008000a00 */
[----:B------:R-:W-:Y:S01]  /*0bd0*/  LEA R18, R18, R3, 0x2 ;  /* 0x0000000312127211 */ /* 0x000fe200078e10ff */
[----:B--2---:R-:W-:Y:S01]  /*0be0*/  FADD R16, R10, R8 ;  /* 0x000000080a107221 */ /* 0x004fe20000000000 */
[----:B------:R-:W-:-:S02]  /*0bf0*/  FADD R17, R11, R9 ;  /* 0x000000090b117221 */ /* 0x000fc40000000000 */
[----:B------:R-:W0:Y:S04]  /*0c00*/  LDS.128 R8, [UR6] ;  /* 0x00000006ff087984 */ /* 0x000e280008000c00 */
[----:B------:R2:W-:Y:S04]  /*0c10*/  STL.64 [R14], R16 ;  /* 0x000000100e007387 */ /* 0x0005e80000100a00 */
[----:B------:R-:W0:Y:S01]  /*0c20*/  LDL.64 R20, [R18] ;  /* 0x0000000012147983 */ /* 0x000e220000100a00 */
[----:B------:R-:W-:Y:S02]  /*0c30*/  IMAD R22, R22, 0x4, R3 ;  /* 0x0000000416167824 */ /* 0x000fe400078e0203 */
[----:B0-----:R-:W-:Y:S01]  /*0c40*/  FADD R20, R8, R20 ;  /* 0x0000001408147221 */ /* 0x001fe20000000000 */
[----:B------:R-:W-:-:S05]  /*0c50*/  FADD R21, R9, R21 ;  /* 0x0000001509157221 */ /* 0x000fca0000000000 */
[----:B------:R-:W-:Y:S04]  /*0c60*/  STL.64 [R18], R20 ;  /* 0x0000001412007387 */ /* 0x000fe80000100a00 */
[----:B------:R-:W3:Y:S01]  /*0c70*/  LDL.64 R6, [R22] ;  /* 0x0000000016067983 */ /* 0x000ee20000100a00 */
[----:B------:R-:W-:Y:S02]  /*0c80*/  SHF.L.U32 R12, R12, 0x1, RZ ;  /* 0x000000010c0c7819 */ /* 0x000fe400000006ff */
[----:B--2---:R-:W-:Y:S01]  /*0c90*/  SHF.L.U32 R16, R13, 0x1, RZ ;  /* 0x000000010d107819 */ /* 0x004fe200000006ff */
[----:B------:R-:W-:Y:S01]  /*0ca0*/  LDS.64 R18, [UR7+0x10] ;  /* 0x00001007ff127984 */ /* 0x000fe20008000a00 */
[----:B------:R-:W-:Y:S01]  /*0cb0*/  LEA R12, R12, R3, 0x2 ;  /* 0x000000030c0c7211 */ /* 0x000fe200078e10ff */
[----:B---3--:R-:W-:Y:S01]  /*0cc0*/  FADD R6, R10, R6 ;  /* 0x000000060a067221 */ /* 0x008fe20000000000 */
[----:B------:R-:W-:-:S02]  /*0cd0*/  FADD R7, R11, R7 ;  /* 0x000000070b077221 */ /* 0x000fc40000000000 */
[----:B------:R-:W0:Y:S04]  /*0ce0*/  LDS.128 R8, [UR6+0x10] ;  /* 0x00001006ff087984 */ /* 0x000e280008000c00 */
[----:B------:R2:W-:Y:S04]  /*0cf0*/  STL.64 [R22], R6 ;  /* 0x0000000616007387 */ /* 0x0005e80000100a00 */
[----:B------:R-:W0:Y:S01]  /*0d00*/  LDL.64 R14, [R12] ;  /* 0x000000000c0e7983 */ /* 0x000e220000100a00 */
[----:B------:R-:W-:Y:S02]  /*0d10*/  IMAD R16, R16, 0x4, R3 ;  /* 0x0000000410107824 */ /* 0x000fe400078e0203 */
[----:B0-----:R-:W-:Y:S01]  /*0d20*/  FADD R14, R8, R14 ;  /* 0x0000000e080e7221 */ /* 0x001fe20000000000 */
[----:B------:R-:W-:-:S05]  /*0d30*/  FADD R15, R9, R15 ;  /* 0x0000000f090f7221 */ /* 0x000fca0000000000 */
[----:B------:R-:W-:Y:S04]  /*0d40*/  STL.64 [R12], R14 ;  /* 0x0000000e0c007387 */ /* 0x000fe80000100a00 */
[----:B------:R-:W2:Y:S01]  /*0d50*/  LDL.64 R8, [R16] ;  /* 0x0000000010087983 */ /* 0x000ea20000100a00 */
[----:B------:R-:W-:-:S04]  /*0d60*/  SHF.L.U32 R18, R18, 0x1, RZ ;  /* 0x0000000112127819 */ /* 0x000fc800000006ff */
[----:B------:R-:W-:Y:S01]  /*0d70*/  LEA R18, R18, R3, 0x2 ;  /* 0x0000000312127211 */ /* 0x000fe200078e10ff */
[----:B--2---:R-:W-:Y:S01]  /*0d80*/  FADD R6, R10, R8 ;  /* 0x000000080a067221 */ /* 0x004fe20000000000 */
[----:B------:R-:W-:Y:S02]  /*0d90*/  FADD R7, R11, R9 ;  /* 0x000000090b077221 */ /* 0x000fe40000000000 */
[----:B------:R-:W0:Y:S04]  /*0da0*/  LDS.128 R8, [UR6+0x20] ;  /* 0x00002006ff087984 */ /* 0x000e280008000c00 */
[----:B------:R3:W-:Y:S04]  /*0db0*/  STL.64 [R16], R6 ;  /* 0x0000000610007387 */ /* 0x0007e80000100a00 */
[----:B------:R-:W0:Y:S01]  /*0dc0*/  LDL.64 R20, [R18] ;  /* 0x0000000012147983 */ /* 0x000e220000100a00 */
[----:B------:R-:W-:-:S05]  /*0dd0*/  SHF.L.U32 R22, R19, 0x1, RZ ;  /* 0x0000000113167819 */ /* 0x000fca00000006ff */
[----:B------:R-:W-:Y:S02]  /*0de0*/  IMAD R22, R22, 0x4, R3 ;  /* 0x0000000416167824 */ /* 0x000fe400078e0203 */
[----:B0-----:R-:W-:Y:S01]  /*0df0*/  FADD R8, R8, R20 ;  /* 0x0000001408087221 */ /* 0x001fe20000000000 */
[----:B------:R-:W-:-:S05]  /*0e00*/  FADD R9, R9, R21 ;  /* 0x0000001509097221 */ /* 0x000fca0000000000 */
[----:B------:R3:W-:Y:S04]  /*0e10*/  STL.64 [R18], R8 ;  /* 0x0000000812007387 */ /* 0x0007e80000100a00 */
[----:B------:R-:W2:Y:S01]  /*0e20*/  LDL.64 R12, [R22] ;  /* 0x00000000160c7983 */ /* 0x000ea20000100a00 */
[----:B------:R-:W-:Y:S01]  /*0e30*/  PLOP3.LUT P0, PT, PT, PT, PT, 0x8, 0x80 ;  /* 0x000000000080781c */ /* 0x000fe20003f0e170 */
[----:B------:R-:W-:Y:S01]  /*0e40*/  UIADD3 UR7, UPT, UPT, UR7, 0x20, URZ ;  /* 0x0000002007077890 */ /* 0x000fe2000fffe0ff */
[----:B------:R-:W-:Y:S01]  /*0e50*/  IADD3 R4, PT, PT, R4, 0x8, RZ ;  /* 0x0000000804047810 */ /* 0x000fe20007ffe0ff */
[----:B------:R-:W-:Y:S01]  /*0e60*/  UIADD3 UR6, UPT, UPT, UR6, 0x40, URZ ;  /* 0x0000004006067890 */ /* 0x000fe2000fffe0ff */
[----:B--2---:R-:W-:Y:S01]  /*0e70*/  FADD R10, R10, R12 ;  /* 0x0000000c0a0a7221 */ /* 0x004fe20000000000 */
[----:B------:R-:W-:-:S05]  /*0e80*/  FADD R11, R11, R13 ;  /* 0x0000000d0b0b7221 */ /* 0x000fca0000000000 */
[----:B------:R3:W-:Y:S05]  /*0e90*/  STL.64 [R22], R10 ;  /* 0x0000000a16007387 */ /* 0x0007ea0000100a00 */
.L_x_36:
[----:B------:R-:W-:-:S13]  /*0ea0*/  ISETP.NE.OR P0, PT, R4, RZ, P0 ;  /* 0x000000ff0400720c */ /* 0x000fda0000705670 */
[----:B------:R-:W-:Y:S05]  /*0eb0*/  @!P0 BRA `(.L_x_32) ;  /* 0x0000000000848947 */ /* 0x000fea0003800000 */
.L_x_33:
[----:B--234-:R-:W0:Y:S04]  /*0ec0*/  LDS.64 R6, [UR7+-0x8] ;  /* 0xfffff807ff067984 */ /* 0x01ce280008000a00 */
[----:B------:R-:W2:Y:S04]  /*0ed0*/  LDS.128 R8, [UR6+-0x10] ;  /* 0xfffff006ff087984 */ /* 0x000ea80008000c00 */
[----:B------:R-:W3:Y:S01]  /*0ee0*/  LDS.64 R18, [UR7] ;  /* 0x00000007ff127984 */ /* 0x000ee20008000a00 */
[----:B0-----:R-:W-:-:S04]  /*0ef0*/  SHF.L.U32 R6, R6, 0x1, RZ ;  /* 0x0000000106067819 */ /* 0x001fc800000006ff */
[----:B------:R-:W-:-:S05]  /*0f00*/  LEA R6, R6, R3, 0x2 ;  /* 0x0000000306067211 */ /* 0x000fca00078e10ff */
[----:B------:R-:W2:Y:S01]  /*0f10*/  LDL.64 R12, [R6] ;  /* 0x00000000060c7983 */ /* 0x000ea20000100a00 */
[----:B------:R-:W-:-:S05]  /*0f20*/  IMAD.SHL.U32 R14, R7, 0x2, RZ ;  /* 0x00000002070e7824 */ /* 0x000fca00078e00ff */
[----:B------:R-:W-:Y:S01]  /*0f30*/  LEA R14, R14, R3, 0x2 ;  /* 0x000000030e0e7211 */ /* 0x000fe200078e10ff */
[----:B--2---:R-:W-:Y:S01]  /*0f40*/  FADD R12, R8, R12 ;  /* 0x0000000c080c7221 */ /* 0x004fe20000000000 */
[----:B------:R-:W-:-:S05]  /*0f50*/  FADD R13, R9, R13 ;  /* 0x0000000d090d7221 */ /* 0x000fca0000000000 */
[----:B------:R-:W-:Y:S04]  /*0f60*/  STL.64 [R6], R12 ;  /* 0x0000000c06007387 */ /* 0x000fe80000100a00 */
[----:B------:R-:W2:Y:S01]  /*0f70*/  LDL.64 R8, [R14] ;  /* 0x000000000e087983 */ /* 0x000ea20000100a00 */
[----:B---3--:R-:W-:-:S04]  /*0f80*/  SHF.L.U32 R18, R18, 0x1, RZ ;  /* 0x0000000112127819 */ /* 0x008fc800000006ff */
[----:B------:R-:W-:Y:S01]  /*0f90*/  LEA R18, R18, R3, 0x2 ;  /* 0x0000000312127211 */ /* 0x000fe200078e10ff */
[----:B--2---:R-:W-:Y:S01]  /*0fa0*/  FADD R16, R10, R8 ;  /* 0x000000080a107221 */ /* 0x004fe20000000000 */
[----:B------:R-:W-:Y:S02]  /*0fb0*/  FADD R17, R11, R9 ;  /* 0x000000090b117221 */ /* 0x000fe40000000000 */
[----:B------:R-:W0:Y:S04]  /*0fc0*/  LDS.128 R8, [UR6] ;  /* 0x00000006ff087984 */ /* 0x000e280008000c00 */
        /* <DEDUP_REMOVED lines=8> */
[----:B------:R-:W-:Y:S01]  /*1050*/  IADD3 R4, PT, PT, R4, 0x4, RZ ;  /* 0x0000000404047810 */ /* 0x000fe20007ffe0ff */
[----:B------:R-:W-:Y:S02]  /*1060*/  UIADD3 UR7, UPT, UPT, UR7, 0x10, URZ ;  /* 0x0000001007077890 */ /* 0x000fe4000fffe0ff */
[----:B------:R-:W-:Y:S01]  /*1070*/  UIADD3 UR6, UPT, UPT, UR6, 0x20, URZ ;  /* 0x0000002006067890 */ /* 0x000fe2000fffe0ff */
[----:B------:R-:W-:Y:S01]  /*1080*/  ISETP.NE.AND P0, PT, R4, RZ, PT ;  /* 0x000000ff0400720c */ /* 0x000fe20003f05270 */
[----:B--2---:R-:W-:Y:S01]  /*1090*/  FADD R6, R10, R6 ;  /* 0x000000060a067221 */ /* 0x004fe20000000000 */
[----:B------:R-:W-:-:S05]  /*10a0*/  FADD R7, R11, R7 ;  /* 0x000000070b077221 */ /* 0x000fca0000000000 */
[----:B------:R4:W-:Y:S06]  /*10b0*/  STL.64 [R22], R6 ;  /* 0x0000000616007387 */ /* 0x0009ec0000100a00 */
[----:B------:R-:W-:Y:S05]  /*10c0*/  @P0 BRA `(.L_x_33) ;  /* 0xfffffffc007c0947 */ /* 0x000fea000383ffff */
.L_x_32:
[----:B------:R-:W-:-:S13]  /*10d0*/  ISETP.NE.AND P0, PT, R0, RZ, PT ;  /* 0x000000ff0000720c */ /* 0x000fda0003f05270 */
[----:B------:R-:W-:Y:S05]  /*10e0*/  @!P0 BRA `(.L_x_37) ;  /* 0x0000000000408947 */ /* 0x000fea0003800000 */
[----:B------:R-:W-:Y:S02]  /*10f0*/  IADD3 R4, PT, PT, -R0, RZ, RZ ;  /* 0x000000ff00047210 */ /* 0x000fe40007ffe1ff */
[C---:B------:R-:W-:Y:S02]  /*1100*/  LEA R0, R2.reuse, UR5, 0x3 ;  /* 0x0000000502007c11 */ /* 0x040fe4000f8e18ff */
[----:B------:R-:W-:-:S07]  /*1110*/  LEA R2, R2, UR4, 0x2 ;  /* 0x0000000402027c11 */ /* 0x000fce000f8e10ff */
.L_x_38:
[----:B0-----:R-:W2:Y:S02]  /*1120*/  LDS R5, [R2] ;  /* 0x0000000002057984 */ /* 0x001ea40000000800 */
[----:B--234-:R-:W-:-:S04]  /*1130*/  SHF.L.U32 R6, R5, 0x1, RZ ;  /* 0x0000000105067819 */ /* 0x01cfc800000006ff */
[----:B------:R-:W-:Y:S02]  /*1140*/  LEA R5, R6, R3, 0x2 ;  /* 0x0000000306057211 */ /* 0x000fe400078e10ff */
[----:B------:R0:W2:Y:S04]  /*1150*/  LDS.64 R6, [R0] ;  /* 0x0000000000067984 */ /* 0x0000a80000000a00 */
[----:B------:R-:W2:Y:S01]  /*1160*/  LDL.64 R8, [R5] ;  /* 0x0000000005087983 */ /* 0x000ea20000100a00 */
[----:B------:R-:W-:Y:S01]  /*1170*/  VIADD R4, R4, 0x1 ;  /* 0x0000000104047836 */ /* 0x000fe20000000000 */
[----:B------:R-:W-:Y:S02]  /*1180*/  IADD3 R2, PT, PT, R2, 0x4, RZ ;  /* 0x0000000402027810 */ /* 0x000fe40007ffe0ff */
[----:B0-----:R-:W-:-:S02]  /*1190*/  IADD3 R0, PT, PT, R0, 0x8, RZ ;  /* 0x0000000800007810 */ /* 0x001fc40007ffe0ff */
[----:B------:R-:W-:Y:S01]  /*11a0*/  ISETP.NE.AND P0, PT, R4, RZ, PT ;  /* 0x000000ff0400720c */ /* 0x000fe20003f05270 */
[----:B--2---:R-:W-:Y:S01]  /*11b0*/  FADD R6, R6, R8 ;  /* 0x0000000806067221 */ /* 0x004fe20000000000 */
[----:B------:R-:W-:-:S05]  /*11c0*/  FADD R7, R7, R9 ;  /* 0x0000000907077221 */ /* 0x000fca0000000000 */
[----:B------:R0:W-:Y:S06]  /*11d0*/  STL.64 [R5], R6 ;  /* 0x0000000605007387 */ /* 0x0001ec0000100a00 */
[----:B------:R-:W-:Y:S05]  /*11e0*/  @P0 BRA `(.L_x_38) ;  /* 0xfffffffc00cc0947 */ /* 0x000fea000383ffff */
.L_x_37:
[----:B--234-:R-:W2:Y:S01]  /*11f0*/  LDL.64 R18, [R1] ;  /* 0x0000000001127983 */ /* 0x01cea20000100a00 */
[----:B------:R-:W3:Y:S03]  /*1200*/  LDCU.64 UR6, c[0x0][0x388] ;  /* 0x00007100ff0677ac */ /* 0x000ee60008000a00 */
[----:B0-----:R-:W4:Y:S04]  /*1210*/  LDL.64 R6, [R1+0x8] ;  /* 0x0000080001067983 */ /* 0x001f280000100a00 */
[----:B------:R-:W5:Y:S04]  /*1220*/  LDL.64 R8, [R1+0x10] ;  /* 0x0000100001087983 */ /* 0x000f680000100a00 */
[----:B------:R-:W5:Y:S04]  /*1230*/  LDL.64 R10, [R1+0x18] ;  /* 0x00001800010a7983 */ /* 0x000f680000100a00 */
[----:B------:R-:W5:Y:S04]  /*1240*/  LDL.64 R12, [R1+0x20] ;  /* 0x00002000010c7983 */ /* 0x000f680000100a00 */
[----:B------:R-:W5:Y:S04]  /*1250*/  LDL.64 R14, [R1+0x28] ;  /* 0x00002800010e7983 */ /* 0x000f680000100a00 */
[----:B------:R-:W5:Y:S01]  /*1260*/  LDL.64 R16, [R1+0x30] ;  /* 0x0000300001107983 */ /* 0x000f620000100a00 */
[----:B------:R-:W2:Y:S01]  /*1270*/  LDC.64 R2, c[0x0][0x388] ;  /* 0x0000e200ff027b82 */ /* 0x000ea20000000a00 */
[----:B---3--:R-:W-:-:S04]  /*1280*/  UIADD3 UR6, UP0, UPT, UR6, 0x4, URZ ;  /* 0x0000000406067890 */ /* 0x008fc8000ff1e0ff */
[----:B------:R-:W-:Y:S02]  /*1290*/  UIADD3.X UR7, UPT, UPT, URZ, UR7, URZ, UP0, !UPT ;  /* 0x00000007ff077290 */ /* 0x000fe400087fe4ff */
[----:B------:R-:W-:-:S04]  /*12a0*/  MOV R4, UR6 ;  /* 0x0000000600047c02 */ /* 0x000fc80008000f00 */
[----:B------:R-:W-:Y:S01]  /*12b0*/  MOV R5, UR7 ;  /* 0x0000000700057c02 */ /* 0x000fe20008000f00 */
[----:B--2---:R-:W-:Y:S04]  /*12c0*/  REDG.E.ADD.F32.FTZ.RN.STRONG.GPU desc[UR8][R2.64], R18 ;  /* 0x00000012020079a6 */ /* 0x004fe8000c12f308 */
[----:B------:R-:W-:Y:S04]  /*12d0*/  REDG.E.ADD.F32.FTZ.RN.STRONG.GPU desc[UR8][R4.64], R19 ;  /* 0x00000013040079a6 */ /* 0x000fe8000c12f308 */
[----:B----4-:R-:W-:Y:S04]  /*12e0*/  REDG.E.ADD.F32.FTZ.RN.STRONG.GPU desc[UR8][R4.64+0x4], R6 ;  /* 0x00000406040079a6 */ /* 0x010fe8000c12f308 */
[----:B------:R-:W-:Y:S04]  /*12f0*/  REDG.E.ADD.F32.FTZ.RN.STRONG.GPU desc[UR8][R4.64+0x8], R7 ;  /* 0x00000807040079a6 */ /* 0x000fe8000c12f308 */
[----:B-----5:R-:W-:Y:S04]  /*1300*/  REDG.E.ADD.F32.FTZ.RN.STRONG.GPU desc[UR8][R4.64+0xc], R8 ;  /* 0x00000c08040079a6 */ /* 0x020fe8000c12f308 */
[----:B------:R-:W-:Y:S04]  /*1310*/  REDG.E.ADD.F32.FTZ.RN.STRONG.GPU desc[UR8][R4.64+0x10], R9 ;  /* 0x00001009040079a6 */ /* 0x000fe8000c12f308 */
[----:B------:R-:W-:Y:S04]  /*1320*/  REDG.E.ADD.F32.FTZ.RN.STRONG.GPU desc[UR8][R4.64+0x14], R10 ;  /* 0x0000140a040079a6 */ /* 0x000fe8000c12f308 */
[----:B------:R-:W-:Y:S04]  /*1330*/  REDG.E.ADD.F32.FTZ.RN.STRONG.GPU desc[UR8][R4.64+0x18], R11 ;  /* 0x0000180b040079a6 */ /* 0x000fe8000c12f308 */
[----:B------:R-:W-:Y:S04]  /*1340*/  REDG.E.ADD.F32.FTZ.RN.STRONG.GPU desc[UR8][R4.64+0x1c], R12 ;  /* 0x00001c0c040079a6 */ /* 0x000fe8000c12f308 */
[----:B------:R-:W-:Y:S04]  /*1350*/  REDG.E.ADD.F32.FTZ.RN.STRONG.GPU desc[UR8][R4.64+0x20], R13 ;  /* 0x0000200d040079a6 */ /* 0x000fe8000c12f308 */
[----:B------:R-:W-:Y:S04]  /*1360*/  REDG.E.ADD.F32.FTZ.RN.STRONG.GPU desc[UR8][R4.64+0x24], R14 ;  /* 0x0000240e040079a6 */ /* 0x000fe8000c12f308 */
[----:B------:R-:W-:Y:S04]  /*1370*/  REDG.E.ADD.F32.FTZ.RN.STRONG.GPU desc[UR8][R4.64+0x28], R15 ;  /* 0x0000280f040079a6 */ /* 0x000fe8000c12f308 */
[----:B------:R-:W-:Y:S04]  /*1380*/  REDG.E.ADD.F32.FTZ.RN.STRONG.GPU desc[UR8][R4.64+0x2c], R16 ;  /* 0x00002c10040079a6 */ /* 0x000fe8000c12f308 */
[----:B------:R-:W-:Y:S01]  /*1390*/  REDG.E.ADD.F32.FTZ.RN.STRONG.GPU desc[UR8][R4.64+0x30], R17 ;  /* 0x00003011040079a6 */ /* 0x000fe2000c12f308 */
[----:B------:R-:W-:Y:S05]  /*13a0*/  EXIT ;  /* 0x000000000000794d */ /* 0x000fea0003800000 */
.L_x_39:
        /* <DEDUP_REMOVED lines=13> */
.L_x_100:


//--------------------- .text._Z15KMeansNormalizePfPKi --------------------------
	.section	.text._Z15KMeansNormalizePfPKi,"ax",@progbits
	.align	128
        .global         _Z15KMeansNormalizePfPKi
        .type           _Z15KMeansNormalizePfPKi,@function
        .size           _Z15KMeansNormalizePfPKi,(.L_x_96 - _Z15KMeansNormalizePfPKi)
        .other          _Z15KMeansNormalizePfPKi,@"STO_CUDA_ENTRY STV_DEFAULT"
_Z15KMeansNormalizePfPKi:
.text._Z15KMeansNormalizePfPKi:
[----:B------:R-:W-:Y:S01]  /*0000*/  LDC R1, c[0x0][0x37c] ;  /* 0x0000df00ff017b82 */ /* 0x000fe20000000800 */
[----:B------:R-:W0:Y:S07]  /*0010*/  S2R R0, SR_TID.X ;  /* 0x0000000000007919 */ /* 0x000e2e0000002100 */
[----:B------:R-:W0:Y:S08]  /*0020*/  S2UR UR4, SR_CTAID.X ;  /* 0x00000000000479c3 */ /* 0x000e300000002500 */
[----:B------:R-:W0:Y:S02]  /*0030*/  LDC R3, c[0x0][0x360] ;  /* 0x0000d800ff037b82 */ /* 0x000e240000000800 */
[----:B0-----:R-:W-:-:S05]  /*0040*/  IMAD R3, R3, UR4, R0 ;  /* 0x0000000403037c24 */ /* 0x001fca000f8e0200 */
[----:B------:R-:W-:-:S13]  /*0050*/  ISETP.GT.U32.AND P0, PT, R3, 0x6, PT ;  /* 0x000000060300780c */ /* 0x000fda0003f04070 */
[----:B------:R-:W-:Y:S05]  /*0060*/  @P0 EXIT ;  /* 0x000000000000094d */ /* 0x000fea0003800000 */
[----:B------:R-:W0:Y:S01]  /*0070*/  LDC.64 R4, c[0x0][0x388] ;  /* 0x0000e200ff047b82 */ /* 0x000e220000000a00 */
[----:B------:R-:W1:Y:S07]  /*0080*/  LDCU.64 UR4, c[0x0][0x358] ;  /* 0x00006b00ff0477ac */ /* 0x000e6e0008000a00 */
[----:B------:R-:W2:Y:S01]  /*0090*/  LDC.64 R6, c[0x0][0x380] ;  /* 0x0000e000ff067b82 */ /* 0x000ea20000000a00 */
[----:B0-----:R-:W-:-:S05]  /*00a0*/  IMAD.WIDE.U32 R4, R3, 0x4, R4 ;  /* 0x0000000403047825 */ /* 0x001fca00078e0004 */
[----:B-1----:R-:W3:Y:S01]  /*00b0*/  LDG.E R2, desc[UR4][R4.64] ;  /* 0x0000000404027981 */ /* 0x002ee2000c1e1900 */
[----:B------:R-:W-:-:S04]  /*00c0*/  IMAD.SHL.U32 R3, R3, 0x2, RZ ;  /* 0x0000000203037824 */ /* 0x000fc800078e00ff */
[----:B--2---:R-:W-:-:S05]  /*00d0*/  IMAD.WIDE.U32 R6, R3, 0x4, R6 ;  /* 0x0000000403067825 */ /* 0x004fca00078e0006 */
[----:B------:R-:W2:Y:S01]  /*00e0*/  LDG.E R0, desc[UR4][R6.64] ;  /* 0x0000000406007981 */ /* 0x000ea2000c1e1900 */
[----:B------:R-:W-:Y:S01]  /*00f0*/  BSSY.RECONVERGENT B0, `(.L_x_40) ;  /* 0x000000d000007945 */ /* 0x000fe20003800200 */
[----:B---3--:R-:W-:-:S04]  /*0100*/  I2FP.F32.S32 R3, R2 ;  /* 0x0000000200037245 */ /* 0x008fc80000201400 */
[----:B------:R-:W0:Y:S08]  /*0110*/  MUFU.RCP R2, R3 ;  /* 0x0000000300027308 */ /* 0x000e300000001000 */
[----:B--2---:R-:W1:Y:S01]  /*0120*/  FCHK P0, R0, R3 ;  /* 0x0000000300007302 */ /* 0x004e620000000000 */
[----:B0-----:R-:W-:-:S04]  /*0130*/  FFMA R9, -R3, R2, 1 ;  /* 0x3f80000003097423 */ /* 0x001fc80000000102 */
[----:B------:R-:W-:-:S04]  /*0140*/  FFMA R9, R2, R9, R2 ;  /* 0x0000000902097223 */ /* 0x000fc80000000002 */
[----:B------:R-:W-:-:S04]  /*0150*/  FFMA R2, R0, R9, RZ ;  /* 0x0000000900027223 */ /* 0x000fc800000000ff */
[----:B------:R-:W-:-:S04]  /*0160*/  FFMA R8, -R3, R2, R0 ;  /* 0x0000000203087223 */ /* 0x000fc80000000100 */
[----:B------:R-:W-:Y:S01]  /*0170*/  FFMA R9, R9, R8, R2 ;  /* 0x0000000809097223 */ /* 0x000fe20000000002 */
[----:B-1----:R-:W-:Y:S06]  /*0180*/  @!P0 BRA `(.L_x_41) ;  /* 0x00000000000c8947 */ /* 0x002fec0003800000 */
[----:B------:R-:W-:-:S07]  /*0190*/  MOV R2, 0x1b0 ;  /* 0x000001b000027802 */ /* 0x000fce0000000f00 */
[----:B------:R-:W-:Y:S05]  /*01a0*/  CALL.REL.NOINC `($__internal_1_$__cuda_sm3x_div_rn_noftz_f32_slowpath) ;  /* 0x0000000000547944 */ /* 0x000fea0003c00000 */
[----:B------:R-:W-:-:S07]  /*01b0*/  IMAD.MOV.U32 R9, RZ, RZ, R0 ;  /* 0x000000ffff097224 */ /* 0x000fce00078e0000 */
.L_x_41:
[----:B------:R-:W-:Y:S05]  /*01c0*/  BSYNC.RECONVERGENT B0 ;  /* 0x0000000000007941 */ /* 0x000fea0003800200 */
.L_x_40:
[----:B------:R0:W-:Y:S04]  /*01d0*/  STG.E desc[UR4][R6.64], R9 ;  /* 0x0000000906007986 */ /* 0x0001e8000c101904 */
[----:B------:R-:W2:Y:S04]  /*01e0*/  LDG.E R4, desc[UR4][R4.64] ;  /* 0x0000000404047981 */ /* 0x000ea8000c1e1900 */
[----:B------:R-:W3:Y:S01]  /*01f0*/  LDG.E R0, desc[UR4][R6.64+0x4] ;  /* 0x0000040406007981 */ /* 0x000ee2000c1e1900 */
[----:B------:R-:W-:Y:S01]  /*0200*/  BSSY.RECONVERGENT B0, `(.L_x_42) ;  /* 0x000000d000007945 */ /* 0x000fe20003800200 */
[----:B--2---:R-:W-:-:S04]  /*0210*/  I2FP.F32.S32 R3, R4 ;  /* 0x0000000400037245 */ /* 0x004fc80000201400 */
[----:B------:R-:W1:Y:S08]  /*0220*/  MUFU.RCP R2, R3 ;  /* 0x0000000300027308 */ /* 0x000e700000001000 */
[----:B---3--:R-:W2:Y:S01]  /*0230*/  FCHK P0, R0, R3 ;  /* 0x0000000300007302 */ /* 0x008ea20000000000 */
[----:B-1----:R-:W-:-:S04]  /*0240*/  FFMA R11, -R3, R2, 1 ;  /* 0x3f800000030b7423 */ /* 0x002fc80000000102 */
[----:B------:R-:W-:-:S04]  /*0250*/  FFMA R11, R2, R11, R2 ;  /* 0x0000000b020b7223 */ /* 0x000fc80000000002 */
[----:B------:R-:W-:-:S04]  /*0260*/  FFMA R2, R0, R11, RZ ;  /* 0x0000000b00027223 */ /* 0x000fc800000000ff */
[----:B------:R-:W-:-:S04]  /*0270*/  FFMA R8, -R3, R2, R0 ;  /* 0x0000000203087223 */ /* 0x000fc80000000100 */
[----:B------:R-:W-:Y:S01]  /*0280*/  FFMA R11, R11, R8, R2 ;  /* 0x000000080b0b7223 */ /* 0x000fe20000000002 */
[----:B0-2---:R-:W-:Y:S06]  /*0290*/  @!P0 BRA `(.L_x_43) ;  /* 0x00000000000c8947 */ /* 0x005fec0003800000 */
[----:B------:R-:W-:-:S07]  /*02a0*/  MOV R2, 0x2c0 ;  /* 0x000002c000027802 */ /* 0x000fce0000000f00 */
[----:B------:R-:W-:Y:S05]  /*02b0*/  CALL.REL.NOINC `($__internal_1_$__cuda_sm3x_div_rn_noftz_f32_slowpath) ;  /* 0x0000000000107944 */ /* 0x000fea0003c00000 */
[----:B------:R-:W-:-:S07]  /*02c0*/  IMAD.MOV.U32 R11, RZ, RZ, R0 ;  /* 0x000000ffff0b7224 */ /* 0x000fce00078e0000 */
.L_x_43:
[----:B------:R-:W-:Y:S05]  /*02d0*/  BSYNC.RECONVERGENT B0 ;  /* 0x0000000000007941 */ /* 0x000fea0003800200 */
.L_x_42:
[----:B------:R-:W-:Y:S01]  /*02e0*/  STG.E desc[UR4][R6.64+0x4], R11 ;  /* 0x0000040b06007986 */ /* 0x000fe2000c101904 */
[----:B------:R-:W-:Y:S05]  /*02f0*/  EXIT ;  /* 0x000000000000794d */ /* 0x000fea0003800000 */
        .weak           $__internal_1_$__cuda_sm3x_div_rn_noftz_f32_slowpath
        .type           $__internal_1_$__cuda_sm3x_div_rn_noftz_f32_slowpath,@function
        .size           $__internal_1_$__cuda_sm3x_div_rn_noftz_f32_slowpath,(.L_x_96 - $__internal_1_$__cuda_sm3x_div_rn_noftz_f32_slowpath)
$__internal_1_$__cuda_sm3x_div_rn_noftz_f32_slowpath:
[----:B------:R-:W-:Y:S01]  /*0300*/  SHF.R.U32.HI R9, RZ, 0x17, R3 ;  /* 0x00000017ff097819 */ /* 0x000fe20000011603 */
[----:B------:R-:W-:Y:S01]  /*0310*/  BSSY.RECONVERGENT B1, `(.L_x_44) ;  /* 0x0000062000017945 */ /* 0x000fe20003800200 */
[----:B------:R-:W-:Y:S02]  /*0320*/  SHF.R.U32.HI R8, RZ, 0x17, R0 ;  /* 0x00000017ff087819 */ /* 0x000fe40000011600 */
[----:B------:R-:W-:Y:S02]  /*0330*/  LOP3.LUT R14, R9, 0xff, RZ, 0xc0, !PT ;  /* 0x000000ff090e7812 */ /* 0x000fe400078ec0ff */
[----:B------:R-:W-:-:S03]  /*0340*/  LOP3.LUT R12, R8, 0xff, RZ, 0xc0, !PT ;  /* 0x000000ff080c7812 */ /* 0x000fc600078ec0ff */
[----:B------:R-:W-:Y:S02]  /*0350*/  VIADD R10, R14, 0xffffffff ;  /* 0xffffffff0e0a7836 */ /* 0x000fe40000000000 */
[----:B------:R-:W-:-:S03]  /*0360*/  VIADD R9, R12, 0xffffffff ;  /* 0xffffffff0c097836 */ /* 0x000fc60000000000 */
        /* <DEDUP_REMOVED lines=25> */
[----:B------:R-:W-:Y:S02]  /*0500*/  @!P1 FFMA R3, R3, 1.84467440737095516160e+19, RZ ;  /* 0x5f80000003039823 */ /* 0x000fe400000000ff */
[----:B------:R-:W-:-:S07]  /*0510*/  @!P1 VIADD R8, R8, 0x40 ;  /* 0x0000004008089836 */ /* 0x000fce0000000000 */
.L_x_45:
        /* <DEDUP_REMOVED lines=13> */
[----:B------:R-:W-:Y:S02]  /*05f0*/  FFMA R12, R11, R13, R0 ;  /* 0x0000000d0b0c7223 */ /* 0x000fe40000000000 */
[----:B------:R-:W-:Y:S02]  /*0600*/  IMAD.IADD R9, R9, 0x1, R8 ;  /* 0x0000000109097824 */ /* 0x000fe400078e0208 */
        /* <DEDUP_REMOVED lines=15> */
[C---:B------:R-:W-:Y:S02]  /*0700*/  VIADD R10, R11.reuse, 0x20 ;  /* 0x000000200b0a7836 */ /* 0x040fe40000000000 */
[CCC-:B------:R-:W-:Y:S01]  /*0710*/  FFMA.RM R8, R16.reuse, R12.reuse, R13.reuse ;  /* 0x0000000c10087223 */ /* 0x1c0fe2000000400d */
[----:B------:R-:W-:Y:S02]  /*0720*/  ISETP.NE.AND P2, PT, R11, RZ, PT ;  /* 0x000000ff0b00720c */ /* 0x000fe40003f45270 */
[----:B------:R-:W-:Y:S01]  /*0730*/  LOP3.LUT R9, R3, 0x7fffff, RZ, 0xc0, !PT ;  /* 0x007fffff03097812 */ /* 0x000fe200078ec0ff */
[----:B------:R-:W-:Y:S01]  /*0740*/  FFMA.RP R3, R16, R12, R13 ;  /* 0x0000000c10037223 */ /* 0x000fe2000000800d */
[----:B------:R-:W-:Y:S01]  /*0750*/  ISETP.NE.AND P1, PT, R11, RZ, PT ;  /* 0x000000ff0b00720c */ /* 0x000fe20003f25270 */
[----:B------:R-:W-:Y:S01]  /*0760*/  IMAD.MOV R11, RZ, RZ, -R11 ;  /* 0x000000ffff0b7224 */ /* 0x000fe200078e0a0b */
[----:B------:R-:W-:-:S02]  /*0770*/  LOP3.LUT R9, R9, 0x800000, RZ, 0xfc, !PT ;  /* 0x0080000009097812 */ /* 0x000fc400078efcff */
[----:B------:R-:W-:Y:S02]  /*0780*/  FSETP.NEU.FTZ.AND P0, PT, R3, R8, PT ;  /* 0x000000080300720b */ /* 0x000fe40003f1d000 */
[----:B------:R-:W-:Y:S02]  /*0790*/  SHF.L.U32 R10, R9, R10, RZ ;  /* 0x0000000a090a7219 */ /* 0x000fe400000006ff */
[----:B------:R-:W-:Y:S02]  /*07a0*/  SEL R8, R11, RZ, P2 ;  /* 0x000000ff0b087207 */ /* 0x000fe40001000000 */
[----:B------:R-:W-:Y:S02]  /*07b0*/  ISETP.NE.AND P1, PT, R10, RZ, P1 ;  /* 0x000000ff0a00720c */ /* 0x000fe40000f25270 */
[----:B------:R-:W-:Y:S02]  /*07c0*/  SHF.R.U32.HI R8, RZ, R8, R9 ;  /* 0x00000008ff087219 */ /* 0x000fe40000011609 */
[----:B------:R-:W-:-:S02]  /*07d0*/  PLOP3.LUT P0, PT, P0, P1, PT, 0xf8, 0x8f ;  /* 0x00000000008f781c */ /* 0x000fc40000703f70 */
[----:B------:R-:W-:Y:S02]  /*07e0*/  SHF.R.U32.HI R10, RZ, 0x1, R8 ;  /* 0x00000001ff0a7819 */ /* 0x000fe40000011608 */
[----:B------:R-:W-:-:S04]  /*07f0*/  SEL R3, RZ, 0x1, !P0 ;  /* 0x00000001ff037807 */ /* 0x000fc80004000000 */
[----:B------:R-:W-:-:S04]  /*0800*/  LOP3.LUT R3, R3, 0x1, R10, 0xf8, !PT ;  /* 0x0000000103037812 */ /* 0x000fc800078ef80a */
[----:B------:R-:W-:-:S05]  /*0810*/  LOP3.LUT R3, R3, R8, RZ, 0xc0, !PT ;  /* 0x0000000803037212 */ /* 0x000fca00078ec0ff */
[----:B------:R-:W-:-:S05]  /*0820*/  IMAD.IADD R3, R10, 0x1, R3 ;  /* 0x000000010a037824 */ /* 0x000fca00078e0203 */
[----:B------:R-:W-:Y:S01]  /*0830*/  LOP3.LUT R0, R3, R0, RZ, 0xfc, !PT ;  /* 0x0000000003007212 */ /* 0x000fe200078efcff */
[----:B------:R-:W-:Y:S06]  /*0840*/  BRA `(.L_x_53) ;  /* 0x0000000000107947 */ /* 0x000fec0003800000 */
.L_x_52:
[----:B------:R-:W-:-:S04]  /*0850*/  LOP3.LUT R0, R0, 0x80000000, RZ, 0xc0, !PT ;  /* 0x8000000000007812 */ /* 0x000fc800078ec0ff */
[----:B------:R-:W-:Y:S01]  /*0860*/  LOP3.LUT R0, R0, 0x7f800000, RZ, 0xfc, !PT ;  /* 0x7f80000000007812 */ /* 0x000fe200078efcff */
[----:B------:R-:W-:Y:S06]  /*0870*/  BRA `(.L_x_53) ;  /* 0x0000000000047947 */ /* 0x000fec0003800000 */
.L_x_51:
[----:B------:R-:W-:-:S07]  /*0880*/  IMAD R0, R9, 0x800000, R0 ;  /* 0x0080000009007824 */ /* 0x000fce00078e0200 */
.L_x_53:
[----:B------:R-:W-:Y:S05]  /*0890*/  BSYNC.RECONVERGENT B2 ;  /* 0x0000000000027941 */ /* 0x000fea0003800200 */
.L_x_50:
[----:B------:R-:W-:Y:S05]  /*08a0*/  BRA `(.L_x_54) ;  /* 0x0000000000207947 */ /* 0x000fea0003800000 */
.L_x_49:
[----:B------:R-:W-:-:S04]  /*08b0*/  LOP3.LUT R0, R3, 0x80000000, R0, 0x48, !PT ;  /* 0x8000000003007812 */ /* 0x000fc800078e4800 */
[----:B------:R-:W-:Y:S01]  /*08c0*/  LOP3.LUT R0, R0, 0x7f800000, RZ, 0xfc, !PT ;  /* 0x7f80000000007812 */ /* 0x000fe200078efcff */
[----:B------:R-:W-:Y:S06]  /*08d0*/  BRA `(.L_x_54) ;  /* 0x0000000000147947 */ /* 0x000fec0003800000 */
.L_x_48:
[----:B------:R-:W-:Y:S01]  /*08e0*/  LOP3.LUT R0, R3, 0x80000000, R0, 0x48, !PT ;  /* 0x8000000003007812 */ /* 0x000fe200078e4800 */
[----:B------:R-:W-:Y:S06]  /*08f0*/  BRA `(.L_x_54) ;  /* 0x00000000000c7947 */ /* 0x000fec0003800000 */
.L_x_47:
[----:B------:R-:W0:Y:S01]  /*0900*/  MUFU.RSQ R0, -QNAN ;  /* 0xffc0000000007908 */ /* 0x000e220000001400 */
[----:B------:R-:W-:Y:S05]  /*0910*/  BRA `(.L_x_54) ;  /* 0x0000000000047947 */ /* 0x000fea0003800000 */
.L_x_46:
[----:B------:R-:W-:-:S07]  /*0920*/  FADD.FTZ R0, R0, R3 ;  /* 0x0000000300007221 */ /* 0x000fce0000010000 */
.L_x_54:
[----:B------:R-:W-:Y:S05]  /*0930*/  BSYNC.RECONVERGENT B1 ;  /* 0x0000000000017941 */ /* 0x000fea0003800200 */
.L_x_44:
[----:B------:R-:W-:-:S04]  /*0940*/  IMAD.MOV.U32 R3, RZ, RZ, 0x0 ;  /* 0x00000000ff037424 */ /* 0x000fc800078e00ff */
[----:B0-----:R-:W-:Y:S05]  /*0950*/  RET.REL.NODEC R2 `(_Z15KMeansNormalizePfPKi) ;  /* 0xfffffff402a87950 */ /* 0x001fea0003c3ffff */
.L_x_55:
        /* <DEDUP_REMOVED lines=10> */
.L_x_96:


//--------------------- .text._Z23kMeansClusterAssignmentPfPiS_S0_m --------------------------
	.section	.text._Z23kMeansClusterAssignmentPfPiS_S0_m,"ax",@progbits
	.align	128
        .global         _Z23kMeansClusterAssignmentPfPiS_S0_m
        .type           _Z23kMeansClusterAssignmentPfPiS_S0_m,@function
        .size           _Z23kMeansClusterAssignmentPfPiS_S0_m,(.L_x_97 - _Z23kMeansClusterAssignmentPfPiS_S0_m)
        .other          _Z23kMeansClusterAssignmentPfPiS_S0_m,@"STO_CUDA_ENTRY STV_DEFAULT"
_Z23kMeansClusterAssignmentPfPiS_S0_m:
.text._Z23kMeansClusterAssignmentPfPiS_S0_m:
[----:B------:R-:W-:Y:S01]  /*0000*/  LDC R1, c[0x0][0x37c] ;  /* 0x0000df00ff017b82 */ /* 0x000fe20000000800 */
[----:B------:R-:W0:Y:S07]  /*0010*/  S2R R3, SR_TID.X ;  /* 0x0000000000037919 */ /* 0x000e2e0000002100 */
[----:B------:R-:W0:Y:S01]  /*0020*/  S2UR UR4, SR_CTAID.X ;  /* 0x00000000000479c3 */ /* 0x000e220000002500 */
[----:B------:R-:W1:Y:S07]  /*0030*/  LDCU.64 UR6, c[0x0][0x3a0] ;  /* 0x00007400ff0677ac */ /* 0x000e6e0008000a00 */
[----:B------:R-:W0:Y:S02]  /*0040*/  LDC R2, c[0x0][0x360] ;  /* 0x0000d800ff027b82 */ /* 0x000e240000000800 */
[----:B0-----:R-:W-:-:S05]  /*0050*/  IMAD R2, R2, UR4, R3 ;  /* 0x0000000402027c24 */ /* 0x001fca000f8e0203 */
[----:B-1----:R-:W-:-:S04]  /*0060*/  ISETP.GE.U32.AND P0, PT, R2, UR6, PT ;  /* 0x0000000602007c0c */ /* 0x002fc8000bf06070 */
[----:B------:R-:W-:-:S13]  /*0070*/  ISETP.GE.U32.AND.EX P0, PT, RZ, UR7, PT, P0 ;  /* 0x00000007ff007c0c */ /* 0x000fda000bf06100 */
[----:B------:R-:W-:Y:S05]  /*0080*/  @P0 EXIT ;  /* 0x000000000000094d */ /* 0x000fea0003800000 */
[----:B------:R-:W0:Y:S01]  /*0090*/  LDCU.64 UR4, c[0x0][0x380] ;  /* 0x00007000ff0477ac */ /* 0x000e220008000a00 */
[----:B------:R-:W1:Y:S01]  /*00a0*/  LDCU.64 UR6, c[0x0][0x358] ;  /* 0x00006b00ff0677ac */ /* 0x000e620008000a00 */
[----:B0-----:R-:W-:-:S04]  /*00b0*/  LEA R8, P0, R2, UR4, 0x3 ;  /* 0x0000000402087c11 */ /* 0x001fc8000f8018ff */
[----:B------:R-:W-:Y:S01]  /*00c0*/  LEA.HI.X R9, R2, UR5, RZ, 0x3, P0 ;  /* 0x0000000502097c11 */ /* 0x000fe200080f1cff */
[----:B------:R-:W0:Y:S04]  /*00d0*/  LDCU.64 UR4, c[0x0][0x390] ;  /* 0x00007200ff0477ac */ /* 0x000e280008000a00 */
[----:B-1----:R1:W5:Y:S04]  /*00e0*/  LDG.E R3, desc[UR6][R8.64] ;  /* 0x0000000608037981 */ /* 0x002368000c1e1900 */
[----:B------:R1:W5:Y:S01]  /*00f0*/  LDG.E R4, desc[UR6][R8.64+0x4] ;  /* 0x0000040608047981 */ /* 0x000362000c1e1900 */
[----:B------:R-:W-:-:S02]  /*0100*/  IMAD.MOV.U32 R7, RZ, RZ, 0x7f800000 ;  /* 0x7f800000ff077424 */ /* 0x000fc400078e00ff */
[----:B------:R-:W-:Y:S02]  /*0110*/  IMAD.MOV.U32 R5, RZ, RZ, RZ ;  /* 0x000000ffff057224 */ /* 0x000fe400078e00ff */
[----:B------:R-:W-:Y:S01]  /*0120*/  IMAD.MOV.U32 R10, RZ, RZ, RZ ;  /* 0x000000ffff0a7224 */ /* 0x000fe200078e00ff */
[----:B0-----:R-:W-:-:S04]  /*0130*/  UIADD3 UR4, UP0, UPT, UR4, 0x8, URZ ;  /* 0x0000000804047890 */ /* 0x001fc8000ff1e0ff */
[----:B------:R-:W-:Y:S02]  /*0140*/  UIADD3.X UR5, UPT, UPT, URZ, UR5, URZ, UP0, !UPT ;  /* 0x00000005ff057290 */ /* 0x000fe400087fe4ff */
[----:B------:R-:W-:-:S04]  /*0150*/  IMAD.U32 R0, RZ, RZ, UR4 ;  /* 0x00000004ff007e24 */ /* 0x000fc8000f8e00ff */
[----:B-1----:R-:W-:-:S07]  /*0160*/  IMAD.U32 R11, RZ, RZ, UR5 ;  /* 0x00000005ff0b7e24 */ /* 0x002fce000f8e00ff */
.L_x_72:
[----:B------:R-:W-:Y:S02]  /*0170*/  IMAD.MOV.U32 R8, RZ, RZ, R0 ;  /* 0x000000ffff087224 */ /* 0x000fe400078e0000 */
[----:B------:R-:W-:-:S05]  /*0180*/  IMAD.MOV.U32 R9, RZ, RZ, R11 ;  /* 0x000000ffff097224 */ /* 0x000fca00078e000b */
[----:B------:R-:W2:Y:S01]  /*0190*/  LDG.E R6, desc[UR6][R8.64+-0x8] ;  /* 0xfffff80608067981 */ /* 0x000ea2000c1e1900 */
[----:B------:R-:W-:Y:S01]  /*01a0*/  BSSY.RECONVERGENT B0, `(.L_x_56) ;  /* 0x0000007000007945 */ /* 0x000fe20003800200 */
[----:B------:R-:W-:Y:S01]  /*01b0*/  MOV R0, 0x210 ;  /* 0x0000021000007802 */ /* 0x000fe20000000f00 */
[----:B--2--5:R-:W-:-:S04]  /*01c0*/  FADD R6, R3, -R6 ;  /* 0x8000000603067221 */ /* 0x024fc80000000000 */
[----:B------:R-:W0:Y:S02]  /*01d0*/  F2F.F64.F32 R34, R6 ;  /* 0x0000000600227310 */ /* 0x000e240000201800 */
[----:B0-----:R-:W-:-:S10]  /*01e0*/  DADD R14, -RZ, |R34| ;  /* 0x00000000ff0e7229 */ /* 0x001fd40000000522 */
[----:B------:R-:W-:-:S07]  /*01f0*/  IMAD.MOV.U32 R33, RZ, RZ, R15 ;  /* 0x000000ffff217224 */ /* 0x000fce00078e000f */
[----:B------:R-:W-:Y:S05]  /*0200*/  CALL.REL.NOINC `($_Z23kMeansClusterAssignmentPfPiS_S0_m$__internal_accurate_pow) ;  /* 0x00000008001c7944 */ /* 0x000fea0003c00000 */
[----:B------:R-:W-:Y:S05]  /*0210*/  BSYNC.RECONVERGENT B0 ;  /* 0x0000000000007941 */ /* 0x000fea0003800200 */
.L_x_56:
[----:B------:R-:W2:Y:S01]  /*0220*/  LDG.E R11, desc[UR6][R8.64+-0x4] ;  /* 0xfffffc06080b7981 */ /* 0x000ea2000c1e1900 */
[----:B------:R-:W-:Y:S01]  /*0230*/  DADD R12, R34, 2 ;  /* 0x40000000220c7429 */ /* 0x000fe20000000000 */
[----:B------:R-:W-:Y:S01]  /*0240*/  FSETP.NEU.AND P0, PT, R6, RZ, PT ;  /* 0x000000ff0600720b */ /* 0x000fe20003f0d000 */
[----:B------:R-:W-:Y:S03]  /*0250*/  BSSY.RECONVERGENT B0, `(.L_x_57) ;  /* 0x000000f000007945 */ /* 0x000fe60003800200 */
[----:B------:R-:W-:Y:S02]  /*0260*/  FSEL R14, R14, RZ, P0 ;  /* 0x000000ff0e0e7208 */ /* 0x000fe40000000000 */
[----:B------:R-:W-:-:S03]  /*0270*/  FSEL R15, R16, RZ, P0 ;  /* 0x000000ff100f7208 */ /* 0x000fc60000000000 */
[----:B------:R-:W-:-:S04]  /*0280*/  LOP3.LUT R12, R13, 0x7ff00000, RZ, 0xc0, !PT ;  /* 0x7ff000000d0c7812 */ /* 0x000fc800078ec0ff */
[----:B------:R-:W-:Y:S01]  /*0290*/  ISETP.NE.AND P1, PT, R12, 0x7ff00000, PT ;  /* 0x7ff000000c00780c */ /* 0x000fe20003f25270 */
[----:B--2---:R-:W-:-:S04]  /*02a0*/  FADD R11, R4, -R11 ;  /* 0x8000000b040b7221 */ /* 0x004fc80000000000 */
[----:B------:R-:W0:Y:S02]  /*02b0*/  F2F.F64.F32 R30, R11 ;  /* 0x0000000b001e7310 */ /* 0x000e240000201800 */
[----:B0-----:R-:W-:-:S06]  /*02c0*/  DADD R32, -RZ, |R30| ;  /* 0x00000000ff207229 */ /* 0x001fcc000000051e */
[----:B------:R-:W-:Y:S05]  /*02d0*/  @P1 BRA `(.L_x_58) ;  /* 0x0000000000181947 */ /* 0x000fea0003800000 */
[----:B------:R-:W-:-:S13]  /*02e0*/  FSETP.NAN.AND P0, PT, R6, R6, PT ;  /* 0x000000060600720b */ /* 0x000fda0003f08000 */
[----:B------:R-:W-:Y:S01]  /*02f0*/  @P0 DADD R14, R34, 2 ;  /* 0x40000000220e0429 */ /* 0x000fe20000000000 */
[----:B------:R-:W-:Y:S10]  /*0300*/  @P0 BRA `(.L_x_58) ;  /* 0x00000000000c0947 */ /* 0x000ff40003800000 */
[----:B------:R-:W-:-:S14]  /*0310*/  DSETP.NEU.AND P0, PT, |R34|, +INF , PT ;  /* 0x7ff000002200742a */ /* 0x000fdc0003f0d200 */
[----:B------:R-:W-:Y:S02]  /*0320*/  @!P0 IMAD.MOV.U32 R14, RZ, RZ, 0x0 ;  /* 0x00000000ff0e8424 */ /* 0x000fe400078e00ff */
[----:B------:R-:W-:-:S07]  /*0330*/  @!P0 IMAD.MOV.U32 R15, RZ, RZ, 0x7ff00000 ;  /* 0x7ff00000ff0f8424 */ /* 0x000fce00078e00ff */
.L_x_58:
[----:B------:R-:W-:Y:S05]  /*0340*/  BSYNC.RECONVERGENT B0 ;  /* 0x0000000000007941 */ /* 0x000fea0003800200 */
.L_x_57:
[----:B------:R-:W-:Y:S01]  /*0350*/  DADD R12, RZ, R14 ;  /* 0x00000000ff0c7229 */ /* 0x000fe2000000000e */
[----:B------:R-:W-:Y:S01]  /*0360*/  FSETP.NEU.AND P0, PT, R6, 1, PT ;  /* 0x3f8000000600780b */ /* 0x000fe20003f0d000 */
[----:B------:R-:W-:Y:S01]  /*0370*/  BSSY.RECONVERGENT B0, `(.L_x_59) ;  /* 0x0000006000007945 */ /* 0x000fe20003800200 */
[----:B------:R-:W-:Y:S01]  /*0380*/  IMAD.MOV.U32 R14, RZ, RZ, R32 ;  /* 0x000000ffff0e7224 */ /* 0x000fe200078e0020 */
[----:B------:R-:W-:-:S06]  /*0390*/  MOV R0, 0x3d0 ;  /* 0x000003d000007802 */ /* 0x000fcc0000000f00 */
[----:B------:R-:W-:Y:S02]  /*03a0*/  FSEL R34, R12, RZ, P0 ;  /* 0x000000ff0c227208 */ /* 0x000fe40000000000 */
[----:B------:R-:W-:-:S07]  /*03b0*/  FSEL R35, R13, 1.875, P0 ;  /* 0x3ff000000d237808 */ /* 0x000fce0000000000 */
[----:B------:R-:W-:Y:S05]  /*03c0*/  CALL.REL.NOINC `($_Z23kMeansClusterAssignmentPfPiS_S0_m$__internal_accurate_pow) ;  /* 0x0000000400ac7944 */ /* 0x000fea0003c00000 */
[----:B------:R-:W-:Y:S05]  /*03d0*/  BSYNC.RECONVERGENT B0 ;  /* 0x0000000000007941 */ /* 0x000fea0003800200 */
.L_x_59:
[----:B------:R-:W-:Y:S01]  /*03e0*/  DADD R12, R30, 2 ;  /* 0x400000001e0c7429 */ /* 0x000fe20000000000 */
[----:B------:R-:W-:Y:S01]  /*03f0*/  FSETP.NEU.AND P0, PT, R11, RZ, PT ;  /* 0x000000ff0b00720b */ /* 0x000fe20003f0d000 */
[----:B------:R-:W-:Y:S03]  /*0400*/  BSSY.RECONVERGENT B0, `(.L_x_60) ;  /* 0x000000e000007945 */ /* 0x000fe60003800200 */
[----:B------:R-:W-:Y:S02]  /*0410*/  FSEL R14, R14, RZ, P0 ;  /* 0x000000ff0e0e7208 */ /* 0x000fe40000000000 */
[----:B------:R-:W-:-:S03]  /*0420*/  FSEL R15, R16, RZ, P0 ;  /* 0x000000ff100f7208 */ /* 0x000fc60000000000 */
[----:B------:R-:W-:-:S04]  /*0430*/  LOP3.LUT R12, R13, 0x7ff00000, RZ, 0xc0, !PT ;  /* 0x7ff000000d0c7812 */ /* 0x000fc800078ec0ff */
[----:B------:R-:W-:-:S13]  /*0440*/  ISETP.NE.AND P1, PT, R12, 0x7ff00000, PT ;  /* 0x7ff000000c00780c */ /* 0x000fda0003f25270 */
[----:B------:R-:W-:Y:S05]  /*0450*/  @P1 BRA `(.L_x_61) ;  /* 0x0000000000201947 */ /* 0x000fea0003800000 */
[----:B------:R-:W-:-:S13]  /*0460*/  FSETP.NAN.AND P0, PT, R11, R11, PT ;  /* 0x0000000b0b00720b */ /* 0x000fda0003f08000 */
[----:B------:R-:W-:Y:S05]  /*0470*/  @P0 BRA `(.L_x_62) ;  /* 0x0000000000140947 */ /* 0x000fea0003800000 */
[----:B------:R-:W-:-:S14]  /*0480*/  DSETP.NEU.AND P0, PT, |R30|, +INF , PT ;  /* 0x7ff000001e00742a */ /* 0x000fdc0003f0d200 */
[----:B------:R-:W-:Y:S05]  /*0490*/  @P0 BRA `(.L_x_61) ;  /* 0x0000000000100947 */ /* 0x000fea0003800000 */
[----:B------:R-:W-:Y:S02]  /*04a0*/  IMAD.MOV.U32 R14, RZ, RZ, 0x0 ;  /* 0x00000000ff0e7424 */ /* 0x000fe400078e00ff */
[----:B------:R-:W-:Y:S01]  /*04b0*/  IMAD.MOV.U32 R15, RZ, RZ, 0x7ff00000 ;  /* 0x7ff00000ff0f7424 */ /* 0x000fe200078e00ff */
[----:B------:R-:W-:Y:S06]  /*04c0*/  BRA `(.L_x_61) ;  /* 0x0000000000047947 */ /* 0x000fec0003800000 */
.L_x_62:
[----:B------:R-:W-:-:S11]  /*04d0*/  DADD R14, R30, 2 ;  /* 0x400000001e0e7429 */ /* 0x000fd60000000000 */
.L_x_61:
[----:B------:R-:W-:Y:S05]  /*04e0*/  BSYNC.RECONVERGENT B0 ;  /* 0x0000000000007941 */ /* 0x000fea0003800200 */
.L_x_60:
[----:B------:R-:W-:Y:S01]  /*04f0*/  FSETP.NEU.AND P0, PT, R11, 1, PT ;  /* 0x3f8000000b00780b */ /* 0x000fe20003f0d000 */
[----:B------:R-:W-:-:S03]  /*0500*/  VIADD R6, R5, 0x1 ;  /* 0x0000000105067836 */ /* 0x000fc60000000000 */
[----:B------:R-:W-:Y:S02]  /*0510*/  FSEL R12, R14, RZ, P0 ;  /* 0x000000ff0e0c7208 */ /* 0x000fe40000000000 */
[----:B------:R-:W-:Y:S02]  /*0520*/  FSEL R13, R15, 1.875, P0 ;  /* 0x3ff000000f0d7808 */ /* 0x000fe40000000000 */
[----:B------:R-:W-:-:S04]  /*0530*/  ISETP.NE.AND P1, PT, R6, 0x7, PT ;  /* 0x000000070600780c */ /* 0x000fc80003f25270 */
[----:B------:R-:W-:-:S10]  /*0540*/  DADD R34, R34, R12 ;  /* 0x0000000022227229 */ /* 0x000fd4000000000c */
[----:B------:R-:W0:Y:S02]  /*0550*/  F2F.F32.F64 R34, R34 ;  /* 0x0000002200227310 */ /* 0x000e240000301000 */
[----:B0-----:R-:W-:-:S04]  /*0560*/  FSETP.GT.AND P0, PT, R7, R34, PT ;  /* 0x000000220700720b */ /* 0x001fc80003f04000 */
[----:B------:R-:W-:Y:S02]  /*0570*/  FSEL R7, R34, R7, P0 ;  /* 0x0000000722077208 */ /* 0x000fe40000000000 */
[----:B------:R-:W-:Y:S01]  /*0580*/  SEL R31, R5, R10, P0 ;  /* 0x0000000a051f7207 */ /* 0x000fe20000000000 */
[----:B------:R-:W-:Y:S06]  /*0590*/  @!P1 BRA `(.L_x_63) ;  /* 0x0000000400149947 */ /* 0x000fec0003800000 */
[----:B------:R-:W2:Y:S01]  /*05a0*/  LDG.E R30, desc[UR6][R8.64] ;  /* 0x00000006081e7981 */ /* 0x000ea2000c1e1900 */
[----:B------:R-:W-:Y:S01]  /*05b0*/  BSSY.RECONVERGENT B0, `(.L_x_64) ;  /* 0x0000007000007945 */ /* 0x000fe20003800200 */
[----:B------:R-:W-:Y:S01]  /*05c0*/  MOV R0, 0x620 ;  /* 0x0000062000007802 */ /* 0x000fe20000000f00 */
[----:B--2---:R-:W-:-:S04]  /*05d0*/  FADD R30, R3, -R30 ;  /* 0x8000001e031e7221 */ /* 0x004fc80000000000 */
[----:B------:R-:W0:Y:S02]  /*05e0*/  F2F.F64.F32 R10, R30 ;  /* 0x0000001e000a7310 */ /* 0x000e240000201800 */
[----:B0-----:R-:W-:-:S10]  /*05f0*/  DADD R14, -RZ, |R10| ;  /* 0x00000000ff0e7229 */ /* 0x001fd4000000050a */
[----:B------:R-:W-:-:S07]  /*0600*/  IMAD.MOV.U32 R33, RZ, RZ, R15 ;  /* 0x000000ffff217224 */ /* 0x000fce00078e000f */
[----:B------:R-:W-:Y:S05]  /*0610*/  CALL.REL.NOINC `($_Z23kMeansClusterAssignmentPfPiS_S0_m$__internal_accurate_pow) ;  /* 0x0000000400187944 */ /* 0x000fea0003c00000 */
[----:B------:R-:W-:Y:S05]  /*0620*/  BSYNC.RECONVERGENT B0 ;  /* 0x0000000000007941 */ /* 0x000fea0003800200 */
.L_x_64:
        /* <DEDUP_REMOVED lines=15> */
.L_x_67:
[----:B------:R-:W-:-:S11]  /*0720*/  DADD R14, R10, 2 ;  /* 0x400000000a0e7429 */ /* 0x000fd60000000000 */
.L_x_66:
[----:B------:R-:W-:Y:S05]  /*0730*/  BSYNC.RECONVERGENT B0 ;  /* 0x0000000000007941 */ /* 0x000fea0003800200 */
.L_x_65:
[----:B------:R-:W2:Y:S01]  /*0740*/  LDG.E R11, desc[UR6][R8.64+0x4] ;  /* 0x00000406080b7981 */ /* 0x000ea2000c1e1900 */
[----:B------:R-:W-:Y:S01]  /*0750*/  DADD R14, RZ, R14 ;  /* 0x00000000ff0e7229 */ /* 0x000fe2000000000e */
[----:B------:R-:W-:Y:S01]  /*0760*/  FSETP.NEU.AND P0, PT, R30, 1, PT ;  /* 0x3f8000001e00780b */ /* 0x000fe20003f0d000 */
[----:B------:R-:W-:Y:S01]  /*0770*/  BSSY.RECONVERGENT B0, `(.L_x_68) ;  /* 0x000000a000007945 */ /* 0x000fe20003800200 */
[----:B------:R-:W-:-:S07]  /*0780*/  MOV R0, 0x810 ;  /* 0x0000081000007802 */ /* 0x000fce0000000f00 */
[----:B------:R-:W-:Y:S02]  /*0790*/  FSEL R34, R14, RZ, P0 ;  /* 0x000000ff0e227208 */ /* 0x000fe40000000000 */
[----:B------:R-:W-:Y:S01]  /*07a0*/  FSEL R35, R15, 1.875, P0 ;  /* 0x3ff000000f237808 */ /* 0x000fe20000000000 */
[----:B--2---:R-:W-:-:S04]  /*07b0*/  FADD R32, R4, -R11 ;  /* 0x8000000b04207221 */ /* 0x004fc80000000000 */
[----:B------:R-:W0:Y:S02]  /*07c0*/  F2F.F64.F32 R10, R32 ;  /* 0x00000020000a7310 */ /* 0x000e240000201800 */
[----:B0-----:R-:W-:-:S10]  /*07d0*/  DADD R12, -RZ, |R10| ;  /* 0x00000000ff0c7229 */ /* 0x001fd4000000050a */
[----:B------:R-:W-:Y:S02]  /*07e0*/  IMAD.MOV.U32 R14, RZ, RZ, R12 ;  /* 0x000000ffff0e7224 */ /* 0x000fe400078e000c */
[----:B------:R-:W-:-:S07]  /*07f0*/  IMAD.MOV.U32 R33, RZ, RZ, R13 ;  /* 0x000000ffff217224 */ /* 0x000fce00078e000d */
[----:B------:R-:W-:Y:S05]  /*0800*/  CALL.REL.NOINC `($_Z23kMeansClusterAssignmentPfPiS_S0_m$__internal_accurate_pow) ;  /* 0x00000000009c7944 */ /* 0x000fea0003c00000 */
[----:B------:R-:W-:Y:S05]  /*0810*/  BSYNC.RECONVERGENT B0 ;  /* 0x0000000000007941 */ /* 0x000fea0003800200 */
.L_x_68:
        /* <DEDUP_REMOVED lines=15> */
.L_x_71:
[----:B------:R-:W-:-:S11]  /*0910*/  DADD R14, R10, 2 ;  /* 0x400000000a0e7429 */ /* 0x000fd60000000000 */
.L_x_70:
[----:B------:R-:W-:Y:S05]  /*0920*/  BSYNC.RECONVERGENT B0 ;  /* 0x0000000000007941 */ /* 0x000fea0003800200 */
.L_x_69:
[----:B------:R-:W-:Y:S01]  /*0930*/  FSETP.NEU.AND P0, PT, R32, 1, PT ;  /* 0x3f8000002000780b */ /* 0x000fe20003f0d000 */
[----:B------:R-:W-:Y:S01]  /*0940*/  VIADD R5, R5, 0x2 ;  /* 0x0000000205057836 */ /* 0x000fe20000000000 */
[----:B------:R-:W-:Y:S02]  /*0950*/  IADD3 R0, P1, PT, R8, 0x10, RZ ;  /* 0x0000001008007810 */ /* 0x000fe40007f3e0ff */
[----:B------:R-:W-:Y:S02]  /*0960*/  FSEL R10, R14, RZ, P0 ;  /* 0x000000ff0e0a7208 */ /* 0x000fe40000000000 */
[----:B------:R-:W-:-:S06]  /*0970*/  FSEL R11, R15, 1.875, P0 ;  /* 0x3ff000000f0b7808 */ /* 0x000fcc0000000000 */
[----:B------:R-:W-:Y:S01]  /*0980*/  DADD R34, R34, R10 ;  /* 0x0000000022227229 */ /* 0x000fe2000000000a */
[----:B------:R-:W-:-:S09]  /*0990*/  IMAD.X R11, RZ, RZ, R9, P1 ;  /* 0x000000ffff0b7224 */ /* 0x000fd200008e0609 */
[----:B------:R-:W0:Y:S02]  /*09a0*/  F2F.F32.F64 R34, R34 ;  /* 0x0000002200227310 */ /* 0x000e240000301000 */
[----:B0-----:R-:W-:-:S04]  /*09b0*/  FSETP.GT.AND P0, PT, R7, R34, PT ;  /* 0x000000220700720b */ /* 0x001fc80003f04000 */
[----:B------:R-:W-:Y:S02]  /*09c0*/  FSEL R7, R34, R7, P0 ;  /* 0x0000000722077208 */ /* 0x000fe40000000000 */
[----:B------:R-:W-:Y:S01]  /*09d0*/  SEL R10, R6, R31, P0 ;  /* 0x0000001f060a7207 */ /* 0x000fe20000000000 */
[----:B------:R-:W-:Y:S06]  /*09e0*/  BRA `(.L_x_72) ;  /* 0xfffffff400e07947 */ /* 0x000fec000383ffff */
.L_x_63:
[----:B------:R-:W0:Y:S01]  /*09f0*/  LDC.64 R6, c[0x0][0x398] ;  /* 0x0000e600ff067b82 */ /* 0x000e220000000a00 */
[----:B------:R-:W1:Y:S01]  /*0a00*/  LDCU.64 UR4, c[0x0][0x388] ;  /* 0x00007100ff0477ac */ /* 0x000e620008000a00 */
[----:B------:R-:W-:Y:S01]  /*0a10*/  IMAD.MOV.U32 R9, RZ, RZ, 0x1 ;  /* 0x00000001ff097424 */ /* 0x000fe200078e00ff */
[----:B-1----:R-:W-:-:S04]  /*0a20*/  LEA R4, P0, R2, UR4, 0x2 ;  /* 0x0000000402047c11 */ /* 0x002fc8000f8010ff */
[----:B------:R-:W-:Y:S01]  /*0a30*/  LEA.HI.X R5, R2, UR5, RZ, 0x2, P0 ;  /* 0x0000000502057c11 */ /* 0x000fe200080f14ff */
[----:B0-----:R-:W-:-:S04]  /*0a40*/  IMAD.WIDE.U32 R2, R31, 0x4, R6 ;  /* 0x000000041f027825 */ /* 0x001fc800078e0006 */
[----:B------:R-:W-:Y:S04]  /*0a50*/  STG.E desc[UR6][R4.64], R31 ;  /* 0x0000001f04007986 */ /* 0x000fe8000c101906 */
[----:B------:R-:W-:Y:S01]  /*0a60*/  REDG.E.ADD.STRONG.GPU desc[UR6][R2.64], R9 ;  /* 0x000000090200798e */ /* 0x000fe2000c12e106 */
[----:B------:R-:W-:Y:S05]  /*0a70*/  EXIT ;  /* 0x000000000000794d */ /* 0x000fea0003800000 */
        .type           $_Z23kMeansClusterAssignmentPfPiS_S0_m$__internal_accurate_pow,@function
        .size           $_Z23kMeansClusterAssignmentPfPiS_S0_m$__internal_accurate_pow,(.L_x_97 - $_Z23kMeansClusterAssignmentPfPiS_S0_m$__internal_accurate_pow)
$_Z23kMeansClusterAssignmentPfPiS_S0_m$__internal_accurate_pow:
[----:B------:R-:W-:Y:S01]  /*0a80*/  ISETP.GT.U32.AND P0, PT, R33, 0xfffff, PT ;  /* 0x000fffff2100780c */ /* 0x000fe20003f04070 */
[----:B------:R-:W-:Y:S01]  /*0a90*/  IMAD.MOV.U32 R12, RZ, RZ, R14 ;  /* 0x000000ffff0c7224 */ /* 0x000fe200078e000e */
[----:B------:R-:W-:Y:S01]  /*0aa0*/  UMOV UR4, 0x7d2cafe2 ;  /* 0x7d2cafe200047882 */ /* 0x000fe20000000000 */
[--C-:B------:R-:W-:Y:S01]  /*0ab0*/  IMAD.MOV.U32 R13, RZ, RZ, R33.reuse ;  /* 0x000000ffff0d7224 */ /* 0x100fe200078e0021 */
[----:B------:R-:W-:Y:S01]  /*0ac0*/  UMOV UR5, 0x3eb0f5ff ;  /* 0x3eb0f5ff00057882 */ /* 0x000fe20000000000 */
[--C-:B------:R-:W-:Y:S01]  /*0ad0*/  IMAD.MOV.U32 R15, RZ, RZ, R33.reuse ;  /* 0x000000ffff0f7224 */ /* 0x100fe200078e0021 */
[----:B------:R-:W-:Y:S01]  /*0ae0*/  SHF.R.U32.HI R33, RZ, 0x14, R33 ;  /* 0x00000014ff217819 */ /* 0x000fe20000011621 */
[----:B------:R-:W-:Y:S01]  /*0af0*/  IMAD.MOV.U32 R18, RZ, RZ, 0x41ad3b5a ;  /* 0x41ad3b5aff127424 */ /* 0x000fe200078e00ff */
[----:B------:R-:W-:Y:S01]  /*0b00*/  UMOV UR8, 0x3b39803f ;  /* 0x3b39803f00087882 */ /* 0x000fe20000000000 */
[----:B------:R-:W-:Y:S01]  /*0b10*/  IMAD.MOV.U32 R19, RZ, RZ, 0x3ed0f5d2 ;  /* 0x3ed0f5d2ff137424 */ /* 0x000fe200078e00ff */
[----:B------:R-:W-:-:S03]  /*0b20*/  UMOV UR9, 0x3c7abc9e ;  /* 0x3c7abc9e00097882 */ /* 0x000fc60000000000 */
[----:B------:R-:W-:-:S10]  /*0b30*/  @!P0 DMUL R12, R12, 1.80143985094819840000e+16 ;  /* 0x435000000c0c8828 */ /* 0x000fd40000000000 */
[----:B------:R-:W-:Y:S01]  /*0b40*/  @!P0 IMAD.MOV.U32 R15, RZ, RZ, R13 ;  /* 0x000000ffff0f8224 */ /* 0x000fe200078e000d */
[----:B------:R-:W-:Y:S01]  /*0b50*/  @!P0 LEA.HI R33, R13, 0xffffffca, RZ, 0xc ;  /* 0xffffffca0d218811 */ /* 0x000fe200078f60ff */
[----:B------:R-:W-:Y:S02]  /*0b60*/  @!P0 IMAD.MOV.U32 R14, RZ, RZ, R12 ;  /* 0x000000ffff0e8224 */ /* 0x000fe400078e000c */
[----:B------:R-:W-:Y:S01]  /*0b70*/  IMAD.MOV.U32 R13, RZ, RZ, 0x43300000 ;  /* 0x43300000ff0d7424 */ /* 0x000fe200078e00ff */
[----:B------:R-:W-:Y:S01]  /*0b80*/  LOP3.LUT R15, R15, 0x800fffff, RZ, 0xc0, !PT ;  /* 0x800fffff0f0f7812 */ /* 0x000fe200078ec0ff */
[----:B------:R-:W-:Y:S02]  /*0b90*/  IMAD.MOV.U32 R16, RZ, RZ, R14 ;  /* 0x000000ffff107224 */ /* 0x000fe400078e000e */
[----:B------:R-:W-:Y:S01]  /*0ba0*/  IMAD.MOV.U32 R14, RZ, RZ, RZ ;  /* 0x000000ffff0e7224 */ /* 0x000fe200078e00ff */
[----:B------:R-:W-:Y:S01]  /*0bb0*/  LOP3.LUT R17, R15, 0x3ff00000, RZ, 0xfc, !PT ;  /* 0x3ff000000f117812 */ /* 0x000fe200078efcff */
[----:B------:R-:W-:-:S03]  /*0bc0*/  VIADD R12, R33, 0xfffffc01 ;  /* 0xfffffc01210c7836 */ /* 0x000fc60000000000 */
[----:B------:R-:W-:-:S13]  /*0bd0*/  ISETP.GE.U32.AND P1, PT, R17, 0x3ff6a09f, PT ;  /* 0x3ff6a09f1100780c */ /* 0x000fda0003f26070 */
[----:B------:R-:W-:Y:S02]  /*0be0*/  @P1 VIADD R15, R17, 0xfff00000 ;  /* 0xfff00000110f1836 */ /* 0x000fe40000000000 */
[----:B------:R-:W-:Y:S02]  /*0bf0*/  @P1 VIADD R12, R33, 0xfffffc02 ;  /* 0xfffffc02210c1836 */ /* 0x000fe40000000000 */
[----:B------:R-:W-:-:S03]  /*0c00*/  @P1 IMAD.MOV.U32 R17, RZ, RZ, R15 ;  /* 0x000000ffff111224 */ /* 0x000fc600078e000f */
[----:B------:R-:W-:-:S03]  /*0c10*/  LOP3.LUT R12, R12, 0x80000000, RZ, 0x3c, !PT ;  /* 0x800000000c0c7812 */ /* 0x000fc600078e3cff */
[C---:B------:R-:W-:Y:S02]  /*0c20*/  DADD R22, R16.reuse, 1 ;  /* 0x3ff0000010167429 */ /* 0x040fe40000000000 */
[----:B------:R-:W-:-:S04]  /*0c30*/  DADD R16, R16, -1 ;  /* 0xbff0000010107429 */ /* 0x000fc80000000000 */
[----:B------:R-:W0:Y:S02]  /*0c40*/  MUFU.RCP64H R15, R23 ;  /* 0x00000017000f7308 */ /* 0x000e240000001800 */
[----:B0-----:R-:W-:-:S08]  /*0c50*/  DFMA R20, -R22, R14, 1 ;  /* 0x3ff000001614742b */ /* 0x001fd0000000010e */
[----:B------:R-:W-:-:S08]  /*0c60*/  DFMA R20, R20, R20, R20 ;  /* 0x000000141414722b */ /* 0x000fd00000000014 */
[----:B------:R-:W-:-:S08]  /*0c70*/  DFMA R20, R14, R20, R14 ;  /* 0x000000140e14722b */ /* 0x000fd0000000000e */
[----:B------:R-:W-:-:S08]  /*0c80*/  DMUL R14, R16, R20 ;  /* 0x00000014100e7228 */ /* 0x000fd00000000000 */
[----:B------:R-:W-:-:S08]  /*0c90*/  DFMA R14, R16, R20, R14 ;  /* 0x00000014100e722b */ /* 0x000fd0000000000e */
[----:B------:R-:W-:-:S08]  /*0ca0*/  DMUL R26, R14, R14 ;  /* 0x0000000e0e1a7228 */ /* 0x000fd00000000000 */
[----:B------:R-:W-:Y:S01]  /*0cb0*/  DFMA R18, R26, UR4, R18 ;  /* 0x000000041a127c2b */ /* 0x000fe20008000012 */
[----:B------:R-:W-:Y:S01]  /*0cc0*/  UMOV UR4, 0x75488a3f ;  /* 0x75488a3f00047882 */ /* 0x000fe20000000000 */
[----:B------:R-:W-:-:S06]  /*0cd0*/  UMOV UR5, 0x3ef3b20a ;  /* 0x3ef3b20a00057882 */ /* 0x000fcc0000000000 */
[----:B------:R-:W-:Y:S01]  /*0ce0*/  DFMA R24, R26, R18, UR4 ;  /* 0x000000041a187e2b */ /* 0x000fe20008000012 */
[----:B------:R-:W-:Y:S01]  /*0cf0*/  UMOV UR4, 0xe4faecd5 ;  /* 0xe4faecd500047882 */ /* 0x000fe20000000000 */
[----:B------:R-:W-:Y:S01]  /*0d00*/  UMOV UR5, 0x3f1745cd ;  /* 0x3f1745cd00057882 */ /* 0x000fe20000000000 */
[----:B------:R-:W-:-:S05]  /*0d10*/  DADD R18, R16, -R14 ;  /* 0x0000000010127229 */ /* 0x000fca000000080e */
[----:B------:R-:W-:Y:S01]  /*0d20*/  DFMA R24, R26, R24, UR4 ;  /* 0x000000041a187e2b */ /* 0x000fe20008000018 */
[----:B------:R-:W-:Y:S01]  /*0d30*/  UMOV UR4, 0x258a578b ;  /* 0x258a578b00047882 */ /* 0x000fe20000000000 */
[----:B------:R-:W-:Y:S01]  /*0d40*/  UMOV UR5, 0x3f3c71c7 ;  /* 0x3f3c71c700057882 */ /* 0x000fe20000000000 */
[----:B------:R-:W-:-:S05]  /*0d50*/  DADD R18, R18, R18 ;  /* 0x0000000012127229 */ /* 0x000fca0000000012 */
[----:B------:R-:W-:Y:S01]  /*0d60*/  DFMA R24, R26, R24, UR4 ;  /* 0x000000041a187e2b */ /* 0x000fe20008000018 */
[----:B------:R-:W-:Y:S01]  /*0d70*/  UMOV UR4, 0x9242b910 ;  /* 0x9242b91000047882 */ /* 0x000fe20000000000 */
[----:B------:R-:W-:Y:S01]  /*0d80*/  UMOV UR5, 0x3f624924 ;  /* 0x3f62492400057882 */ /* 0x000fe20000000000 */
[----:B------:R-:W-:-:S05]  /*0d90*/  DFMA R18, R16, -R14, R18 ;  /* 0x8000000e1012722b */ /* 0x000fca0000000012 */
[----:B------:R-:W-:Y:S01]  /*0da0*/  DFMA R24, R26, R24, UR4 ;  /* 0x000000041a187e2b */ /* 0x000fe20008000018 */
[----:B------:R-:W-:Y:S01]  /*0db0*/  UMOV UR4, 0x99999dfb ;  /* 0x99999dfb00047882 */ /* 0x000fe20000000000 */
[----:B------:R-:W-:Y:S01]  /*0dc0*/  UMOV UR5, 0x3f899999 ;  /* 0x3f89999900057882 */ /* 0x000fe20000000000 */
[----:B------:R-:W-:Y:S02]  /*0dd0*/  DMUL R18, R20, R18 ;  /* 0x0000001214127228 */ /* 0x000fe40000000000 */
[----:B------:R-:W-:-:S03]  /*0de0*/  DMUL R20, R14, R14 ;  /* 0x0000000e0e147228 */ /* 0x000fc60000000000 */
[----:B------:R-:W-:Y:S01]  /*0df0*/  DFMA R24, R26, R24, UR4 ;  /* 0x000000041a187e2b */ /* 0x000fe20008000018 */
[----:B------:R-:W-:Y:S01]  /*0e00*/  UMOV UR4, 0x55555555 ;  /* 0x5555555500047882 */ /* 0x000fe20000000000 */
[----:B------:R-:W-:-:S03]  /*0e10*/  UMOV UR5, 0x3fb55555 ;  /* 0x3fb5555500057882 */ /* 0x000fc60000000000 */
[----:B------:R-:W-:-:S03]  /*0e20*/  DMUL R28, R14, R20 ;  /* 0x000000140e1c7228 */ /* 0x000fc60000000000 */
[----:B------:R-:W-:-:S08]  /*0e30*/  DFMA R16, R26, R24, UR4 ;  /* 0x000000041a107e2b */ /* 0x000fd00008000018 */
[----:B------:R-:W-:Y:S01]  /*0e40*/  DADD R22, -R16, UR4 ;  /* 0x0000000410167e29 */ /* 0x000fe20008000100 */
[----:B------:R-:W-:Y:S01]  /*0e50*/  UMOV UR4, 0xb9e7b0 ;  /* 0x00b9e7b000047882 */ /* 0x000fe20000000000 */
[----:B------:R-:W-:-:S06]  /*0e60*/  UMOV UR5, 0x3c46a4cb ;  /* 0x3c46a4cb00057882 */ /* 0x000fcc0000000000 */
[----:B------:R-:W-:Y:S02]  /*0e70*/  DFMA R22, R26, R24, R22 ;  /* 0x000000181a16722b */ /* 0x000fe40000000016 */
[----:B------:R-:W-:Y:S01]  /*0e80*/  DFMA R24, R14, R14, -R20 ;  /* 0x0000000e0e18722b */ /* 0x000fe20000000814 */
[----:B------:R-:W-:Y:S02]  /*0e90*/  VIADD R27, R19, 0x100000 ;  /* 0x00100000131b7836 */ /* 0x000fe40000000000 */
[----:B------:R-:W-:-:S06]  /*0ea0*/  IMAD.MOV.U32 R26, RZ, RZ, R18 ;  /* 0x000000ffff1a7224 */ /* 0x000fcc00078e0012 */
[----:B------:R-:W-:Y:S02]  /*0eb0*/  DFMA R24, R14, R26, R24 ;  /* 0x0000001a0e18722b */ /* 0x000fe40000000018 */
[----:B------:R-:W-:Y:S01]  /*0ec0*/  DADD R26, R22, -UR4 ;  /* 0x80000004161a7e29 */ /* 0x000fe20008000000 */
[----:B------:R-:W-:Y:S01]  /*0ed0*/  UMOV UR4, 0x80000000 ;  /* 0x8000000000047882 */ /* 0x000fe20000000000 */
[----:B------:R-:W-:Y:S01]  /*0ee0*/  DFMA R22, R14, R20, -R28 ;  /* 0x000000140e16722b */ /* 0x000fe2000000081c */
[----:B------:R-:W-:-:S07]  /*0ef0*/  UMOV UR5, 0x43300000 ;  /* 0x4330000000057882 */ /* 0x000fce0000000000 */
[----:B------:R-:W-:Y:S02]  /*0f00*/  DFMA R22, R18, R20, R22 ;  /* 0x000000141216722b */ /* 0x000fe40000000016 */
[----:B------:R-:W-:-:S06]  /*0f10*/  DADD R20, R16, R26 ;  /* 0x0000000010147229 */ /* 0x000fcc000000001a */
[----:B------:R-:W-:Y:S02]  /*0f20*/  DFMA R22, R14, R24, R22 ;  /* 0x000000180e16722b */ /* 0x000fe40000000016 */
[----:B------:R-:W-:Y:S02]  /*0f30*/  DADD R24, R16, -R20 ;  /* 0x0000000010187229 */ /* 0x000fe40000000814 */
[----:B------:R-:W-:-:S06]  /*0f40*/  DMUL R16, R20, R28 ;  /* 0x0000001c14107228 */ /* 0x000fcc0000000000 */
[----:B------:R-:W-:Y:S02]  /*0f50*/  DADD R26, R26, R24 ;  /* 0x000000001a1a7229 */ /* 0x000fe40000000018 */
[----:B------:R-:W-:-:S08]  /*0f60*/  DFMA R24, R20, R28, -R16 ;  /* 0x0000001c1418722b */ /* 0x000fd00000000810 */
[----:B------:R-:W-:-:S08]  /*0f70*/  DFMA R22, R20, R22, R24 ;  /* 0x000000161416722b */ /* 0x000fd00000000018 */
[----:B------:R-:W-:-:S08]  /*0f80*/  DFMA R26, R26, R28, R22 ;  /* 0x0000001c1a1a722b */ /* 0x000fd00000000016 */
[----:B------:R-:W-:-:S08]  /*0f90*/  DADD R22, R16, R26 ;  /* 0x0000000010167229 */ /* 0x000fd0000000001a */
[--C-:B------:R-:W-:Y:S02]  /*0fa0*/  DADD R20, R14, R22.reuse ;  /* 0x000000000e147229 */ /* 0x100fe40000000016 */
[----:B------:R-:W-:-:S06]  /*0fb0*/  DADD R16, R16, -R22 ;  /* 0x0000000010107229 */ /* 0x000fcc0000000816 */
[----:B------:R-:W-:Y:S02]  /*0fc0*/  DADD R14, R14, -R20 ;  /* 0x000000000e0e7229 */ /* 0x000fe40000000814 */
[----:B------:R-:W-:-:S06]  /*0fd0*/  DADD R16, R26, R16 ;  /* 0x000000001a107229 */ /* 0x000fcc0000000010 */
[----:B------:R-:W-:-:S08]  /*0fe0*/  DADD R14, R22, R14 ;  /* 0x00000000160e7229 */ /* 0x000fd0000000000e */
[----:B------:R-:W-:-:S08]  /*0ff0*/  DADD R14, R16, R14 ;  /* 0x00000000100e7229 */ /* 0x000fd0000000000e */
[----:B------:R-:W-:Y:S02]  /*1000*/  DADD R18, R18, R14 ;  /* 0x0000000012127229 */ /* 0x000fe4000000000e */
[----:B------:R-:W-:Y:S01]  /*1010*/  DADD R14, R12, -UR4 ;  /* 0x800000040c0e7e29 */ /* 0x000fe20008000000 */
[----:B------:R-:W-:Y:S01]  /*1020*/  UMOV UR4, 0xfefa39ef ;  /* 0xfefa39ef00047882 */ /* 0x000fe20000000000 */
[----:B------:R-:W-:-:S04]  /*1030*/  UMOV UR5, 0x3fe62e42 ;  /* 0x3fe62e4200057882 */ /* 0x000fc80000000000 */
[----:B------:R-:W-:-:S08]  /*1040*/  DADD R16, R20, R18 ;  /* 0x0000000014107229 */ /* 0x000fd00000000012 */
[--C-:B------:R-:W-:Y:S02]  /*1050*/  DFMA R12, R14, UR4, R16.reuse ;  /* 0x000000040e0c7c2b */ /* 0x100fe40008000010 */
[----:B------:R-:W-:-:S06]  /*1060*/  DADD R22, R20, -R16 ;  /* 0x0000000014167229 */ /* 0x000fcc0000000810 */
[----:B------:R-:W-:Y:S02]  /*1070*/  DFMA R20, R14, -UR4, R12 ;  /* 0x800000040e147c2b */ /* 0x000fe4000800000c */
[----:B------:R-:W-:-:S06]  /*1080*/  DADD R22, R18, R22 ;  /* 0x0000000012167229 */ /* 0x000fcc0000000016 */
[----:B------:R-:W-:-:S08]  /*1090*/  DADD R20, -R16, R20 ;  /* 0x0000000010147229 */ /* 0x000fd00000000114 */
[----:B------:R-:W-:-:S08]  /*10a0*/  DADD R16, R22, -R20 ;  /* 0x0000000016107229 */ /* 0x000fd00000000814 */
[----:B------:R-:W-:-:S08]  /*10b0*/  DFMA R16, R14, UR8, R16 ;  /* 0x000000080e107c2b */ /* 0x000fd00008000010 */
[----:B------:R-:W-:-:S08]  /*10c0*/  DADD R14, R12, R16 ;  /* 0x000000000c0e7229 */ /* 0x000fd00000000010 */
[----:B------:R-:W-:Y:S02]  /*10d0*/  DADD R12, R12, -R14 ;  /* 0x000000000c0c7229 */ /* 0x000fe4000000080e */
[----:B------:R-:W-:-:S06]  /*10e0*/  DMUL R20, R14, 2 ;  /* 0x400000000e147828 */ /* 0x000fcc0000000000 */
[----:B------:R-:W-:Y:S02]  /*10f0*/  DADD R16, R16, R12 ;  /* 0x0000000010107229 */ /* 0x000fe4000000000c */
[----:B------:R-:W-:-:S08]  /*1100*/  DFMA R14, R14, 2, -R20 ;  /* 0x400000000e0e782b */ /* 0x000fd00000000814 */
[----:B------:R-:W-:Y:S01]  /*1110*/  DFMA R16, R16, 2, R14 ;  /* 0x400000001010782b */ /* 0x000fe2000000000e */
[----:B------:R-:W-:Y:S02]  /*1120*/  IMAD.MOV.U32 R14, RZ, RZ, 0x652b82fe ;  /* 0x652b82feff0e7424 */ /* 0x000fe400078e00ff */
[----:B------:R-:W-:-:S05]  /*1130*/  IMAD.MOV.U32 R15, RZ, RZ, 0x3ff71547 ;  /* 0x3ff71547ff0f7424 */ /* 0x000fca00078e00ff */
[----:B------:R-:W-:-:S08]  /*1140*/  DADD R18, R20, R16 ;  /* 0x0000000014127229 */ /* 0x000fd00000000010 */
[----:B------:R-:W-:Y:S02]  /*1150*/  DFMA R14, R18, R14, 6.75539944105574400000e+15 ;  /* 0x43380000120e742b */ /* 0x000fe4000000000e */
[----:B------:R-:W-:Y:S01]  /*1160*/  FSETP.GEU.AND P0, PT, |R19|, 4.1917929649353027344, PT ;  /* 0x4086232b1300780b */ /* 0x000fe20003f0e200 */
[----:B------:R-:W-:-:S05]  /*1170*/  DADD R20, R20, -R18 ;  /* 0x0000000014147229 */ /* 0x000fca0000000812 */
[----:B------:R-:W-:-:S03]  /*1180*/  DADD R12, R14, -6.75539944105574400000e+15 ;  /* 0xc33800000e0c7429 */ /* 0x000fc60000000000 */
[----:B------:R-:W-:-:S05]  /*1190*/  DADD R16, R16, R20 ;  /* 0x0000000010107229 */ /* 0x000fca0000000014 */
[----:B------:R-:W-:Y:S01]  /*11a0*/  DFMA R22, R12, -UR4, R18 ;  /* 0x800000040c167c2b */ /* 0x000fe20008000012 */
[----:B------:R-:W-:Y:S01]  /*11b0*/  UMOV UR4, 0x3b39803f ;  /* 0x3b39803f00047882 */ /* 0x000fe20000000000 */
[----:B------:R-:W-:-:S06]  /*11c0*/  UMOV UR5, 0x3c7abc9e ;  /* 0x3c7abc9e00057882 */ /* 0x000fcc0000000000 */
[----:B------:R-:W-:Y:S01]  /*11d0*/  DFMA R22, R12, -UR4, R22 ;  /* 0x800000040c167c2b */ /* 0x000fe20008000016 */
[----:B------:R-:W-:Y:S01]  /*11e0*/  UMOV UR4, 0x69ce2bdf ;  /* 0x69ce2bdf00047882 */ /* 0x000fe20000000000 */
[----:B------:R-:W-:Y:S01]  /*11f0*/  IMAD.MOV.U32 R12, RZ, RZ, -0x35dec16 ;  /* 0xfca213eaff0c7424 */ /* 0x000fe200078e00ff */
[----:B------:R-:W-:Y:S01]  /*1200*/  UMOV UR5, 0x3e5ade15 ;  /* 0x3e5ade1500057882 */ /* 0x000fe20000000000 */
[----:B------:R-:W-:-:S06]  /*1210*/  IMAD.MOV.U32 R13, RZ, RZ, 0x3e928af3 ;  /* 0x3e928af3ff0d7424 */ /* 0x000fcc00078e00ff */
[----:B------:R-:W-:Y:S01]  /*1220*/  DFMA R12, R22, UR4, R12 ;  /* 0x00000004160c7c2b */ /* 0x000fe2000800000c */
[----:B------:R-:W-:Y:S01]  /*1230*/  UMOV UR4, 0x62401315 ;  /* 0x6240131500047882 */ /* 0x000fe20000000000 */
[----:B------:R-:W-:-:S06]  /*1240*/  UMOV UR5, 0x3ec71dee ;  /* 0x3ec71dee00057882 */ /* 0x000fcc0000000000 */
[----:B------:R-:W-:Y:S01]  /*1250*/  DFMA R12, R22, R12, UR4 ;  /* 0x00000004160c7e2b */ /* 0x000fe2000800000c */
        /* <DEDUP_REMOVED lines=20> */
[----:B------:R-:W-:-:S08]  /*13a0*/  DFMA R12, R22, R12, UR4 ;  /* 0x00000004160c7e2b */ /* 0x000fd0000800000c */
[----:B------:R-:W-:-:S08]  /*13b0*/  DFMA R12, R22, R12, 1 ;  /* 0x3ff00000160c742b */ /* 0x000fd0000000000c */
[----:B------:R-:W-:-:S10]  /*13c0*/  DFMA R12, R22, R12, 1 ;  /* 0x3ff00000160c742b */ /* 0x000fd4000000000c */
[----:B------:R-:W-:Y:S02]  /*13d0*/  IMAD R21, R14, 0x100000, R13 ;  /* 0x001000000e157824 */ /* 0x000fe400078e020d */
[----:B------:R-:W-:Y:S01]  /*13e0*/  IMAD.MOV.U32 R20, RZ, RZ, R12 ;  /* 0x000000ffff147224 */ /* 0x000fe200078e000c */
[----:B------:R-:W-:Y:S06]  /*13f0*/  @!P0 BRA `(.L_x_73) ;  /* 0x0000000000308947 */ /* 0x000fec0003800000 */
[----:B------:R-:W-:Y:S01]  /*1400*/  FSETP.GEU.AND P1, PT, |R19|, 4.2275390625, PT ;  /* 0x408748001300780b */ /* 0x000fe20003f2e200 */
[C---:B------:R-:W-:Y:S02]  /*1410*/  DADD R20, R18.reuse, +INF ;  /* 0x7ff0000012147429 */ /* 0x040fe40000000000 */
[----:B------:R-:W-:-:S08]  /*1420*/  DSETP.GEU.AND P0, PT, R18, RZ, PT ;  /* 0x000000ff1200722a */ /* 0x000fd00003f0e000 */
[----:B------:R-:W-:Y:S02]  /*1430*/  FSEL R20, R20, RZ, P0 ;  /* 0x000000ff14147208 */ /* 0x000fe40000000000 */
[----:B------:R-:W-:Y:S02]  /*1440*/  @!P1 LEA.HI R15, R14, R14, RZ, 0x1 ;  /* 0x0000000e0e0f9211 */ /* 0x000fe400078f08ff */
[----:B------:R-:W-:Y:S02]  /*1450*/  FSEL R21, R21, RZ, P0 ;  /* 0x000000ff15157208 */ /* 0x000fe40000000000 */
[----:B------:R-:W-:-:S05]  /*1460*/  @!P1 SHF.R.S32.HI R15, RZ, 0x1, R15 ;  /* 0x00000001ff0f9819 */ /* 0x000fca000001140f */
[----:B------:R-:W-:Y:S02]  /*1470*/  @!P1 IMAD.IADD R14, R14, 0x1, -R15 ;  /* 0x000000010e0e9824 */ /* 0x000fe400078e0a0f */
[----:B------:R-:W-:-:S03]  /*1480*/  @!P1 IMAD R13, R15, 0x100000, R13 ;  /* 0x001000000f0d9824 */ /* 0x000fc600078e020d */
[----:B------:R-:W-:Y:S01]  /*1490*/  @!P1 LEA R15, R14, 0x3ff00000, 0x14 ;  /* 0x3ff000000e0f9811 */ /* 0x000fe200078ea0ff */
[----:B------:R-:W-:-:S06]  /*14a0*/  @!P1 IMAD.MOV.U32 R14, RZ, RZ, RZ ;  /* 0x000000ffff0e9224 */ /* 0x000fcc00078e00ff */
[----:B------:R-:W-:-:S11]  /*14b0*/  @!P1 DMUL R20, R12, R14 ;  /* 0x0000000e0c149228 */ /* 0x000fd60000000000 */
.L_x_73:
[----:B------:R-:W-:Y:S01]  /*14c0*/  DFMA R16, R16, R20, R20 ;  /* 0x000000141010722b */ /* 0x000fe20000000014 */
[----:B------:R-:W-:Y:S01]  /*14d0*/  IMAD.MOV.U32 R12, RZ, RZ, R0 ;  /* 0x000000ffff0c7224 */ /* 0x000fe200078e0000 */
[----:B------:R-:W-:Y:S01]  /*14e0*/  DSETP.NEU.AND P0, PT, |R20|, +INF , PT ;  /* 0x7ff000001400742a */ /* 0x000fe20003f0d200 */
[----:B------:R-:W-:-:S07]  /*14f0*/  IMAD.MOV.U32 R13, RZ, RZ, 0x0 ;  /* 0x00000000ff0d7424 */ /* 0x000fce00078e00ff */
[----:B------:R-:W-:Y:S02]  /*1500*/  FSEL R14, R20, R16, !P0 ;  /* 0x00000010140e7208 */ /* 0x000fe40004000000 */
[----:B------:R-:W-:Y:S01]  /*1510*/  FSEL R16, R21, R17, !P0 ;  /* 0x0000001115107208 */ /* 0x000fe20004000000 */
[----:B------:R-:W-:Y:S06]  /*1520*/  RET.REL.NODEC R12 `(_Z23kMeansClusterAssignmentPfPiS_S0_m) ;  /* 0xffffffe80cb47950 */ /* 0x000fec0003c3ffff */
.L_x_74:
        /* <DEDUP_REMOVED lines=13> */
.L_x_97:


//--------------------- .text._Z19KMeansAssignClusterPKfS0_PjPim --------------------------
	.section	.text._Z19KMeansAssignClusterPKfS0_PjPim,"ax",@progbits
	.align	128
        .global         _Z19KMeansAssignClusterPKfS0_PjPim
        .type           _Z19KMeansAssignClusterPKfS0_PjPim,@function
        .size           _Z19KMeansAssignClusterPKfS0_PjPim,(.L_x_98 - _Z19KMeansAssignClusterPKfS0_PjPim)
        .other          _Z19KMeansAssignClusterPKfS0_PjPim,@"STO_CUDA_ENTRY STV_DEFAULT"
_Z19KMeansAssignClusterPKfS0_PjPim:
.text._Z19KMeansAssignClusterPKfS0_PjPim:
        /* <DEDUP_REMOVED lines=9> */
[----:B------:R-:W0:Y:S01]  /*0090*/  LDCU.128 UR8, c[0x0][0x380] ;  /* 0x00007000ff0877ac */ /* 0x000e220008000c00 */
[----:B------:R-:W1:Y:S01]  /*00a0*/  LDCU.64 UR6, c[0x0][0x358] ;  /* 0x00006b00ff0677ac */ /* 0x000e620008000a00 */
[----:B0-----:R-:W-:-:S04]  /*00b0*/  LEA R8, P0, R2, UR8, 0x3 ;  /* 0x0000000802087c11 */ /* 0x001fc8000f8018ff */
[----:B------:R-:W-:-:S05]  /*00c0*/  LEA.HI.X R9, R2, UR9, RZ, 0x3, P0 ;  /* 0x0000000902097c11 */ /* 0x000fca00080f1cff */
[----:B-1----:R0:W5:Y:S04]  /*00d0*/  LDG.E R3, desc[UR6][R8.64] ;  /* 0x0000000608037981 */ /* 0x002168000c1e1900 */
[----:B------:R0:W5:Y:S01]  /*00e0*/  LDG.E R4, desc[UR6][R8.64+0x4] ;  /* 0x0000040608047981 */ /* 0x000162000c1e1900 */
[----:B------:R-:W-:Y:S01]  /*00f0*/  UIADD3 UR4, UP0, UPT, UR10, 0x8, URZ ;  /* 0x000000080a047890 */ /* 0x000fe2000ff1e0ff */
[----:B------:R-:W-:Y:S02]  /*0100*/  IMAD.MOV.U32 R5, RZ, RZ, RZ ;  /* 0x000000ffff057224 */ /* 0x000fe400078e00ff */
[----:B------:R-:W-:Y:S01]  /*0110*/  IMAD.MOV.U32 R6, RZ, RZ, RZ ;  /* 0x000000ffff067224 */ /* 0x000fe200078e00ff */
[----:B------:R-:W-:Y:S01]  /*0120*/  UIADD3.X UR5, UPT, UPT, URZ, UR11, URZ, UP0, !UPT ;  /* 0x0000000bff057290 */ /* 0x000fe200087fe4ff */
[----:B------:R-:W-:-:S02]  /*0130*/  IMAD.MOV.U32 R7, RZ, RZ, 0x1 ;  /* 0x00000001ff077424 */ /* 0x000fc400078e00ff */
[----:B------:R-:W-:Y:S02]  /*0140*/  IMAD.MOV.U32 R30, RZ, RZ, RZ ;  /* 0x000000ffff1e7224 */ /* 0x000fe400078e00ff */
[----:B------:R-:W-:Y:S02]  /*0150*/  IMAD.MOV.U32 R34, RZ, RZ, 0x0 ;  /* 0x00000000ff227424 */ /* 0x000fe400078e00ff */
[----:B------:R-:W-:Y:S02]  /*0160*/  IMAD.MOV.U32 R35, RZ, RZ, 0x7ff00000 ;  /* 0x7ff00000ff237424 */ /* 0x000fe400078e00ff */
[----:B------:R-:W-:Y:S02]  /*0170*/  IMAD.U32 R11, RZ, RZ, UR5 ;  /* 0x00000005ff0b7e24 */ /* 0x000fe4000f8e00ff */
[----:B------:R-:W-:Y:S01]  /*0180*/  IMAD.U32 R0, RZ, RZ, UR4 ;  /* 0x00000004ff007e24 */ /* 0x000fe2000f8e00ff */
[----:B0-----:R-:W-:-:S06]  /*0190*/  UMOV UR4, URZ ;  /* 0x000000ff00047c82 */ /* 0x001fcc0008000000 */
.L_x_91:
[----:B------:R-:W-:Y:S02]  /*01a0*/  IMAD.MOV.U32 R8, RZ, RZ, R0 ;  /* 0x000000ffff087224 */ /* 0x000fe400078e0000 */
[----:B------:R-:W-:-:S05]  /*01b0*/  IMAD.MOV.U32 R9, RZ, RZ, R11 ;  /* 0x000000ffff097224 */ /* 0x000fca00078e000b */
[----:B------:R-:W2:Y:S01]  /*01c0*/  LDG.E R0, desc[UR6][R8.64+-0x8] ;  /* 0xfffff80608007981 */ /* 0x000ea2000c1e1900 */
[----:B------:R-:W-:Y:S01]  /*01d0*/  BSSY.RECONVERGENT B0, `(.L_x_75) ;  /* 0x0000007000007945 */ /* 0x000fe20003800200 */
[----:B--2--5:R-:W-:Y:S01]  /*01e0*/  FADD R31, R3, -R0 ;  /* 0x80000000031f7221 */ /* 0x024fe20000000000 */
[----:B------:R-:W-:-:S03]  /*01f0*/  MOV R0, 0x240 ;  /* 0x0000024000007802 */ /* 0x000fc60000000f00 */
[----:B------:R-:W0:Y:S02]  /*0200*/  F2F.F64.F32 R10, R31 ;  /* 0x0000001f000a7310 */ /* 0x000e240000201800 */
[----:B0-----:R-:W-:-:S10]  /*0210*/  DADD R14, -RZ, |R10| ;  /* 0x00000000ff0e7229 */ /* 0x001fd4000000050a */
[----:B------:R-:W-:-:S07]  /*0220*/  IMAD.MOV.U32 R33, RZ, RZ, R15 ;  /* 0x000000ffff217224 */ /* 0x000fce00078e000f */
[----:B------:R-:W-:Y:S05]  /*0230*/  CALL.REL.NOINC `($_Z19KMeansAssignClusterPKfS0_PjPim$__internal_accurate_pow) ;  /* 0x0000000800347944 */ /* 0x000fea0003c00000 */
[----:B------:R-:W-:Y:S05]  /*0240*/  BSYNC.RECONVERGENT B0 ;  /* 0x0000000000007941 */ /* 0x000fea0003800200 */
.L_x_75:
        /* <DEDUP_REMOVED lines=18> */
.L_x_77:
[----:B------:R-:W-:Y:S05]  /*0370*/  BSYNC.RECONVERGENT B0 ;  /* 0x0000000000007941 */ /* 0x000fea0003800200 */
.L_x_76:
[----:B------:R-:W-:Y:S01]  /*0380*/  DADD R10, RZ, R14 ;  /* 0x00000000ff0a7229 */ /* 0x000fe2000000000e */
[----:B------:R-:W-:Y:S01]  /*0390*/  FSETP.NEU.AND P0, PT, R31, 1, PT ;  /* 0x3f8000001f00780b */ /* 0x000fe20003f0d000 */
[----:B------:R-:W-:Y:S01]  /*03a0*/  BSSY.RECONVERGENT B0, `(.L_x_78) ;  /* 0x0000007000007945 */ /* 0x000fe20003800200 */
[----:B------:R-:W-:Y:S01]  /*03b0*/  IMAD.MOV.U32 R14, RZ, RZ, R16 ;  /* 0x000000ffff0e7224 */ /* 0x000fe200078e0010 */
[----:B------:R-:W-:Y:S01]  /*03c0*/  MOV R0, 0x410 ;  /* 0x0000041000007802 */ /* 0x000fe20000000f00 */
[----:B------:R-:W-:-:S05]  /*03d0*/  IMAD.MOV.U32 R33, RZ, RZ, R17 ;  /* 0x000000ffff217224 */ /* 0x000fca00078e0011 */
[----:B------:R-:W-:Y:S02]  /*03e0*/  FSEL R10, R10, RZ, P0 ;  /* 0x000000ff0a0a7208 */ /* 0x000fe40000000000 */
[----:B------:R-:W-:-:S07]  /*03f0*/  FSEL R11, R11, 1.875, P0 ;  /* 0x3ff000000b0b7808 */ /* 0x000fce0000000000 */
[----:B------:R-:W-:Y:S05]  /*0400*/  CALL.REL.NOINC `($_Z19KMeansAssignClusterPKfS0_PjPim$__internal_accurate_pow) ;  /* 0x0000000400c07944 */ /* 0x000fea0003c00000 */
[----:B------:R-:W-:Y:S05]  /*0410*/  BSYNC.RECONVERGENT B0 ;  /* 0x0000000000007941 */ /* 0x000fea0003800200 */
.L_x_78:
        /* <DEDUP_REMOVED lines=15> */
.L_x_81:
[----:B------:R-:W-:-:S11]  /*0510*/  DADD R14, R12, 2 ;  /* 0x400000000c0e7429 */ /* 0x000fd60000000000 */
.L_x_80:
[----:B------:R-:W-:Y:S05]  /*0520*/  BSYNC.RECONVERGENT B0 ;  /* 0x0000000000007941 */ /* 0x000fea0003800200 */
.L_x_79:
[----:B------:R-:W-:Y:S01]  /*0530*/  FSETP.NEU.AND P0, PT, R32, 1, PT ;  /* 0x3f8000002000780b */ /* 0x000fe20003f0d000 */
[----:B------:R-:W-:-:S03]  /*0540*/  UISETP.NE.AND UP0, UPT, UR4, 0x30, UPT ;  /* 0x000000300400788c */ /* 0x000fc6000bf05270 */
[----:B------:R-:W-:Y:S02]  /*0550*/  FSEL R12, R14, RZ, P0 ;  /* 0x000000ff0e0c7208 */ /* 0x000fe40000000000 */
[----:B------:R-:W-:-:S06]  /*0560*/  FSEL R13, R15, 1.875, P0 ;  /* 0x3ff000000f0d7808 */ /* 0x000fcc0000000000 */
[----:B------:R-:W-:Y:S01]  /*0570*/  DADD R10, R10, R12 ;  /* 0x000000000a0a7229 */ /* 0x000fe2000000000c */
[----:B------:R-:W-:-:S04]  /*0580*/  IADD3 R12, P1, PT, R7, -0x1, RZ ;  /* 0xffffffff070c7810 */ /* 0x000fc80007f3e0ff */
[----:B------:R-:W-:-:S03]  /*0590*/  IADD3.X R13, PT, PT, R30, -0x1, RZ, P1, !PT ;  /* 0xffffffff1e0d7810 */ /* 0x000fc60000ffe4ff */
[----:B------:R-:W-:-:S06]  /*05a0*/  DSETP.GEU.AND P0, PT, R10, R34, PT ;  /* 0x000000220a00722a */ /* 0x000fcc0003f0e000 */
[----:B------:R-:W-:Y:S02]  /*05b0*/  FSEL R10, R10, R34, !P0 ;  /* 0x000000220a0a7208 */ /* 0x000fe40004000000 */
[----:B------:R-:W-:Y:S02]  /*05c0*/  FSEL R11, R11, R35, !P0 ;  /* 0x000000230b0b7208 */ /* 0x000fe40004000000 */
[----:B------:R-:W-:Y:S02]  /*05d0*/  SEL R12, R12, R5, !P0 ;  /* 0x000000050c0c7207 */ /* 0x000fe40004000000 */
[----:B------:R-:W-:Y:S01]  /*05e0*/  SEL R13, R13, R6, !P0 ;  /* 0x000000060d0d7207 */ /* 0x000fe20004000000 */
[----:B------:R-:W-:Y:S06]  /*05f0*/  BRA.U !UP0, `(.L_x_82) ;  /* 0x00000005081c7547 */ /* 0x000fec000b800000 */
[----:B------:R-:W2:Y:S01]  /*0600*/  LDG.E R0, desc[UR6][R8.64] ;  /* 0x0000000608007981 */ /* 0x000ea2000c1e1900 */
[----:B------:R-:W-:Y:S01]  /*0610*/  BSSY.RECONVERGENT B0, `(.L_x_83) ;  /* 0x0000007000007945 */ /* 0x000fe20003800200 */
[----:B--2---:R-:W-:Y:S01]  /*0620*/  FADD R5, R3, -R0 ;  /* 0x8000000003057221 */ /* 0x004fe20000000000 */
[----:B------:R-:W-:-:S03]  /*0630*/  MOV R0, 0x680 ;  /* 0x0000068000007802 */ /* 0x000fc60000000f00 */
[----:B------:R-:W0:Y:S02]  /*0640*/  F2F.F64.F32 R34, R5 ;  /* 0x0000000500227310 */ /* 0x000e240000201800 */
[----:B0-----:R-:W-:-:S10]  /*0650*/  DADD R14, -RZ, |R34| ;  /* 0x00000000ff0e7229 */ /* 0x001fd40000000522 */
[----:B------:R-:W-:-:S07]  /*0660*/  IMAD.MOV.U32 R33, RZ, RZ, R15 ;  /* 0x000000ffff217224 */ /* 0x000fce00078e000f */
[----:B------:R-:W-:Y:S05]  /*0670*/  CALL.REL.NOINC `($_Z19KMeansAssignClusterPKfS0_PjPim$__internal_accurate_pow) ;  /* 0x0000000400247944 */ /* 0x000fea0003c00000 */
[----:B------:R-:W-:Y:S05]  /*0680*/  BSYNC.RECONVERGENT B0 ;  /* 0x0000000000007941 */ /* 0x000fea0003800200 */
.L_x_83:
        /* <DEDUP_REMOVED lines=15> */
.L_x_86:
[----:B------:R-:W-:-:S11]  /*0780*/  DADD R14, R34, 2 ;  /* 0x40000000220e7429 */ /* 0x000fd60000000000 */
.L_x_85:
[----:B------:R-:W-:Y:S05]  /*0790*/  BSYNC.RECONVERGENT B0 ;  /* 0x0000000000007941 */ /* 0x000fea0003800200 */
.L_x_84:
        /* <DEDUP_REMOVED lines=10> */
[----:B------:R-:W-:-:S07]  /*0840*/  IMAD.MOV.U32 R14, RZ, RZ, R32 ;  /* 0x000000ffff0e7224 */ /* 0x000fce00078e0020 */
[----:B------:R-:W-:Y:S05]  /*0850*/  CALL.REL.NOINC `($_Z19KMeansAssignClusterPKfS0_PjPim$__internal_accurate_pow) ;  /* 0x0000000000ac7944 */ /* 0x000fea0003c00000 */
[----:B------:R-:W-:Y:S05]  /*0860*/  BSYNC.RECONVERGENT B0 ;  /* 0x0000000000007941 */ /* 0x000fea0003800200 */
.L_x_87:
        /* <DEDUP_REMOVED lines=15> */
.L_x_90:
[----:B------:R-:W-:-:S11]  /*0960*/  DADD R14, R34, 2 ;  /* 0x40000000220e7429 */ /* 0x000fd60000000000 */
.L_x_89:
[----:B------:R-:W-:Y:S05]  /*0970*/  BSYNC.RECONVERGENT B0 ;  /* 0x0000000000007941 */ /* 0x000fea0003800200 */
.L_x_88:
[----:B------:R-:W-:Y:S01]  /*0980*/  FSETP.NEU.AND P0, PT, R6, 1, PT ;  /* 0x3f8000000600780b */ /* 0x000fe20003f0d000 */
[----:B------:R-:W-:Y:S01]  /*0990*/  UIADD3 UR4, UPT, UPT, UR4, 0x10, URZ ;  /* 0x0000001004047890 */ /* 0x000fe2000fffe0ff */
[----:B------:R-:W-:Y:S02]  /*09a0*/  IADD3 R0, P2, PT, R8, 0x10, RZ ;  /* 0x0000001008007810 */ /* 0x000fe40007f5e0ff */
[----:B------:R-:W-:Y:S02]  /*09b0*/  FSEL R14, R14, RZ, P0 ;  /* 0x000000ff0e0e7208 */ /* 0x000fe40000000000 */
[----:B------:R-:W-:-:S06]  /*09c0*/  FSEL R15, R15, 1.875, P0 ;  /* 0x3ff000000f0f7808 */ /* 0x000fcc0000000000 */
[----:B------:R-:W-:-:S08]  /*09d0*/  DADD R36, R36, R14 ;  /* 0x0000000024247229 */ /* 0x000fd0000000000e */
[----:B------:R-:W-:-:S06]  /*09e0*/  DSETP.GEU.AND P0, PT, R36, R10, PT ;  /* 0x0000000a2400722a */ /* 0x000fcc0003f0e000 */
[C---:B------:R-:W-:Y:S02]  /*09f0*/  SEL R5, R7.reuse, R12, !P0 ;  /* 0x0000000c07057207 */ /* 0x040fe40004000000 */
[----:B------:R-:W-:Y:S02]  /*0a00*/  IADD3 R7, P1, PT, R7, 0x2, RZ ;  /* 0x0000000207077810 */ /* 0x000fe40007f3e0ff */
[----:B------:R-:W-:Y:S01]  /*0a10*/  FSEL R35, R37, R11, !P0 ;  /* 0x0000000b25237208 */ /* 0x000fe20004000000 */
[----:B------:R-:W-:Y:S01]  /*0a20*/  IMAD.X R11, RZ, RZ, R9, P2 ;  /* 0x000000ffff0b7224 */ /* 0x000fe200010e0609 */
[----:B------:R-:W-:Y:S01]  /*0a30*/  SEL R6, R30, R13, !P0 ;  /* 0x0000000d1e067207 */ /* 0x000fe20004000000 */
[----:B------:R-:W-:Y:S01]  /*0a40*/  IMAD.X R30, RZ, RZ, R30, P1 ;  /* 0x000000ffff1e7224 */ /* 0x000fe200008e061e */
[----:B------:R-:W-:Y:S01]  /*0a50*/  FSEL R34, R36, R10, !P0 ;  /* 0x0000000a24227208 */ /* 0x000fe20004000000 */
[----:B------:R-:W-:Y:S06]  /*0a60*/  BRA `(.L_x_91) ;  /* 0xfffffff400cc7947 */ /* 0x000fec000383ffff */
.L_x_82:
[----:B------:R-:W0:Y:S01]  /*0a70*/  LDCU.128 UR8, c[0x0][0x390] ;  /* 0x00007200ff0877ac */ /* 0x000e220008000c00 */
[----:B------:R-:W-:Y:S01]  /*0a80*/  IMAD.MOV.U32 R3, RZ, RZ, 0x1 ;  /* 0x00000001ff037424 */ /* 0x000fe200078e00ff */
[----:B------:R-:W-:Y:S01]  /*0a90*/  BAR.SYNC.DEFER_BLOCKING 0x0 ;  /* 0x0000000000007b1d */ /* 0x000fe20000010000 */
[----:B0-----:R-:W-:Y:S02]  /*0aa0*/  LEA R4, P0, R2, UR8, 0x2 ;  /* 0x0000000802047c11 */ /* 0x001fe4000f8010ff */
[----:B------:R-:W-:Y:S02]  /*0ab0*/  LEA R6, P1, R12, UR10, 0x2 ;  /* 0x0000000a0c067c11 */ /* 0x000fe4000f8210ff */
[----:B------:R-:W-:Y:S02]  /*0ac0*/  LEA.HI.X R5, R2, UR9, RZ, 0x2, P0 ;  /* 0x0000000902057c11 */ /* 0x000fe400080f14ff */
[----:B------:R-:W-:-:S03]  /*0ad0*/  LEA.HI.X R7, R12, UR11, R13, 0x2, P1 ;  /* 0x0000000b0c077c11 */ /* 0x000fc600088f140d */
[----:B------:R-:W-:Y:S04]  /*0ae0*/  STG.E desc[UR6][R4.64], R12 ;  /* 0x0000000c04007986 */ /* 0x000fe8000c101906 */
[----:B------:R-:W-:Y:S01]  /*0af0*/  REDG.E.ADD.STRONG.GPU desc[UR6][R6.64], R3 ;  /* 0x000000030600798e */ /* 0x000fe2000c12e106 */
[----:B------:R-:W-:Y:S05]  /*0b00*/  EXIT ;  /* 0x000000000000794d */ /* 0x000fea0003800000 */
        .type           $_Z19KMeansAssignClusterPKfS0_PjPim$__internal_accurate_pow,@function
        .size           $_Z19KMeansAssignClusterPKfS0_PjPim$__internal_accurate_pow,(.L_x_98 - $_Z19KMeansAssignClusterPKfS0_PjPim$__internal_accurate_pow)
$_Z19KMeansAssignClusterPKfS0_PjPim$__internal_accurate_pow:
[----:B------:R-:W-:Y:S01]  /*0b10*/  ISETP.GT.U32.AND P0, PT, R33, 0xfffff, PT ;  /* 0x000fffff2100780c */ /* 0x000fe20003f04070 */
[--C-:B------:R-:W-:Y:S01]  /*0b20*/  IMAD.MOV.U32 R15, RZ, RZ, R33.reuse ;  /* 0x000000ffff0f7224 */ /* 0x100fe200078e0021 */
[----:B------:R-:W-:Y:S01]  /*0b30*/  UMOV UR8, 0x7d2cafe2 ;  /* 0x7d2cafe200087882 */ /* 0x000fe20000000000 */
[----:B------:R-:W-:Y:S01]  /*0b40*/  IMAD.MOV.U32 R16, RZ, RZ, R14 ;  /* 0x000000ffff107224 */ /* 0x000fe200078e000e */
[----:B------:R-:W-:Y:S01]  /*0b50*/  UMOV UR9, 0x3eb0f5ff ;  /* 0x3eb0f5ff00097882 */ /* 0x000fe20000000000 */
[----:B------:R-:W-:Y:S01]  /*0b60*/  IMAD.MOV.U32 R18, RZ, RZ, 0x41ad3b5a ;  /* 0x41ad3b5aff127424 */ /* 0x000fe200078e00ff */
[----:B------:R-:W-:Y:S01]  /*0b70*/  SHF.R.U32.HI R33, RZ, 0x14, R33 ;  /* 0x00000014ff217819 */ /* 0x000fe20000011621 */
[----:B------:R-:W-:Y:S01]  /*0b80*/  IMAD.MOV.U32 R19, RZ, RZ, 0x3ed0f5d2 ;  /* 0x3ed0f5d2ff137424 */ /* 0x000fe200078e00ff */
[----:B------:R-:W-:Y:S01]  /*0b90*/  UMOV UR10, 0x3b39803f ;  /* 0x3b39803f000a7882 */ /* 0x000fe20000000000 */
[----:B------:R-:W-:-:S04]  /*0ba0*/  UMOV UR11, 0x3c7abc9e ;  /* 0x3c7abc9e000b7882 */ /* 0x000fc80000000000 */
[----:B------:R-:W-:-:S10]  /*0bb0*/  @!P0 DMUL R26, R14, 1.80143985094819840000e+16 ;  /* 0x435000000e1a8828 */ /* 0x000fd40000000000 */
[----:B------:R-:W-:Y:S01]  /*0bc0*/  @!P0 IMAD.MOV.U32 R15, RZ, RZ, R27 ;  /* 0x000000ffff0f8224 */ /* 0x000fe200078e001b */
[----:B------:R-:W-:Y:S01]  /*0bd0*/  @!P0 LEA.HI R33, R27, 0xffffffca, RZ, 0xc ;  /* 0xffffffca1b218811 */ /* 0x000fe200078f60ff */
[----:B------:R-:W-:-:S03]  /*0be0*/  @!P0 IMAD.MOV.U32 R16, RZ, RZ, R26 ;  /* 0x000000ffff108224 */ /* 0x000fc600078e001a */
[----:B------:R-:W-:-:S04]  /*0bf0*/  LOP3.LUT R17, R15, 0x800fffff, RZ, 0xc0, !PT ;  /* 0x800fffff0f117812 */ /* 0x000fc800078ec0ff */
[----:B------:R-:W-:-:S04]  /*0c00*/  LOP3.LUT R17, R17, 0x3ff00000, RZ, 0xfc, !PT ;  /* 0x3ff0000011117812 */ /* 0x000fc800078efcff */
[----:B------:R-:W-:-:S13]  /*0c10*/  ISETP.GE.U32.AND P1, PT, R17, 0x3ff6a09f, PT ;  /* 0x3ff6a09f1100780c */ /* 0x000fda0003f26070 */
[----:B------:R-:W-:-:S04]  /*0c20*/  @P1 VIADD R14, R17, 0xfff00000 ;  /* 0xfff00000110e1836 */ /* 0x000fc80000000000 */
[----:B------:R-:W-:Y:S02]  /*0c30*/  @P1 IMAD.MOV.U32 R17, RZ, RZ, R14 ;  /* 0x000000ffff111224 */ /* 0x000fe400078e000e */
[----:B------:R-:W-:-:S04]  /*0c40*/  IMAD.MOV.U32 R14, RZ, RZ, RZ ;  /* 0x000000ffff0e7224 */ /* 0x000fc800078e00ff */
        /* <DEDUP_REMOVED lines=32> */
[----:B------:R-:W-:Y:S02]  /*0e50*/  VIADD R27, R19, 0x100000 ;  /* 0x00100000131b7836 */ /* 0x000fe40000000000 */
[----:B------:R-:W-:Y:S01]  /*0e60*/  IMAD.MOV.U32 R26, RZ, RZ, R18 ;  /* 0x000000ffff1a7224 */ /* 0x000fe200078e0012 */
[----:B------:R-:W-:-:S08]  /*0e70*/  DFMA R16, R28, R24, UR8 ;  /* 0x000000081c107e2b */ /* 0x000fd00008000018 */
[----:B------:R-:W-:Y:S01]  /*0e80*/  DADD R22, -R16, UR8 ;  /* 0x0000000810167e29 */ /* 0x000fe20008000100 */
[----:B------:R-:W-:Y:S01]  /*0e90*/  UMOV UR8, 0xb9e7b0 ;  /* 0x00b9e7b000087882 */ /* 0x000fe20000000000 */
[----:B------:R-:W-:-:S06]  /*0ea0*/  UMOV UR9, 0x3c46a4cb ;  /* 0x3c46a4cb00097882 */ /* 0x000fcc0000000000 */
[----:B------:R-:W-:Y:S02]  /*0eb0*/  DFMA R22, R28, R24, R22 ;  /* 0x000000181c16722b */ /* 0x000fe40000000016 */
[C---:B------:R-:W-:Y:S02]  /*0ec0*/  DFMA R24, R14.reuse, R14, -R20 ;  /* 0x0000000e0e18722b */ /* 0x040fe40000000814 */
[----:B------:R-:W-:-:S06]  /*0ed0*/  DMUL R28, R14, R20 ;  /* 0x000000140e1c7228 */ /* 0x000fcc0000000000 */
        /* <DEDUP_REMOVED lines=20> */
[----:B------:R-:W-:Y:S01]  /*1020*/  DADD R16, R16, R14 ;  /* 0x0000000010107229 */ /* 0x000fe2000000000e */
[C---:B------:R-:W-:Y:S02]  /*1030*/  VIADD R14, R33.reuse, 0xfffffc01 ;  /* 0xfffffc01210e7836 */ /* 0x040fe40000000000 */
[----:B------:R-:W-:Y:S02]  /*1040*/  @P1 VIADD R14, R33, 0xfffffc02 ;  /* 0xfffffc02210e1836 */ /* 0x000fe40000000000 */
[----:B------:R-:W-:-:S03]  /*1050*/  IMAD.MOV.U32 R15, RZ, RZ, 0x43300000 ;  /* 0x43300000ff0f7424 */ /* 0x000fc600078e00ff */
[----:B------:R-:W-:Y:S01]  /*1060*/  DADD R18, R18, R16 ;  /* 0x0000000012127229 */ /* 0x000fe20000000010 */
[----:B------:R-:W-:-:S06]  /*1070*/  LOP3.LUT R14, R14, 0x80000000, RZ, 0x3c, !PT ;  /* 0x800000000e0e7812 */ /* 0x000fcc00078e3cff */
[----:B------:R-:W-:Y:S01]  /*1080*/  DADD R16, R14, -UR8 ;  /* 0x800000080e107e29 */ /* 0x000fe20008000000 */
[----:B------:R-:W-:Y:S01]  /*1090*/  UMOV UR8, 0xfefa39ef ;  /* 0xfefa39ef00087882 */ /* 0x000fe20000000000 */
[----:B------:R-:W-:Y:S01]  /*10a0*/  DADD R22, R20, R18 ;  /* 0x0000000014167229 */ /* 0x000fe20000000012 */
[----:B------:R-:W-:-:S07]  /*10b0*/  UMOV UR9, 0x3fe62e42 ;  /* 0x3fe62e4200097882 */ /* 0x000fce0000000000 */
        /* <DEDUP_REMOVED lines=71> */
.L_x_92:
[----:B------:R-:W-:Y:S01]  /*1530*/  DFMA R18, R18, R20, R20 ;  /* 0x000000141212722b */ /* 0x000fe20000000014 */
[----:B------:R-:W-:Y:S01]  /*1540*/  IMAD.MOV.U32 R16, RZ, RZ, R0 ;  /* 0x000000ffff107224 */ /* 0x000fe200078e0000 */
[----:B------:R-:W-:Y:S01]  /*1550*/  DSETP.NEU.AND P0, PT, |R20|, +INF , PT ;  /* 0x7ff000001400742a */ /* 0x000fe20003f0d200 */
[----:B------:R-:W-:-:S07]  /*1560*/  IMAD.MOV.U32 R17, RZ, RZ, 0x0 ;  /* 0x00000000ff117424 */ /* 0x000fce00078e00ff */
[----:B------:R-:W-:Y:S02]  /*1570*/  FSEL R14, R20, R18, !P0 ;  /* 0x00000012140e7208 */ /* 0x000fe40004000000 */
[----:B------:R-:W-:Y:S01]  /*1580*/  FSEL R18, R21, R19, !P0 ;  /* 0x0000001315127208 */ /* 0x000fe20004000000 */
[----:B------:R-:W-:Y:S06]  /*1590*/  RET.REL.NODEC R16 `(_Z19KMeansAssignClusterPKfS0_PjPim) ;  /* 0xffffffe810987950 */ /* 0x000fec0003c3ffff */
.L_x_93:
        /* <DEDUP_REMOVED lines=14> */
.L_x_98:


//--------------------- .text._Z11clearCountsPi   --------------------------
	.section	.text._Z11clearCountsPi,"ax",@progbits
	.align	128
        .global         _Z11clearCountsPi
        .type           _Z11clearCountsPi,@function
        .size           _Z11clearCountsPi,(.L_x_104 - _Z11clearCountsPi)
        .other          _Z11clearCountsPi,@"STO_CUDA_ENTRY STV_DEFAULT"
_Z11clearCountsPi:
.text._Z11clearCountsPi:
        /* <DEDUP_REMOVED lines=8> */
[----:B------:R-:W1:Y:S01]  /*0080*/  LDCU.64 UR4, c[0x0][0x358] ;  /* 0x00006b00ff0477ac */ /* 0x000e620008000a00 */
[----:B0-----:R-:W-:-:S05]  /*0090*/  IMAD.WIDE.U32 R2, R5, 0x4, R2 ;  /* 0x0000000405027825 */ /* 0x001fca00078e0002 */
[----:B-1----:R-:W-:Y:S01]  /*00a0*/  STG.E desc[UR4][R2.64], RZ ;  /* 0x000000ff02007986 */ /* 0x002fe2000c101904 */
[----:B------:R-:W-:Y:S05]  /*00b0*/  EXIT ;  /* 0x000000000000794d */ /* 0x000fea0003800000 */
.L_x_94:
        /* <DEDUP_REMOVED lines=12> */
.L_x_104:


//--------------------- .nv.global.init           --------------------------
	.section	.nv.global.init,"aw",@progbits
.nv.global.init:
	.type		$str,@object
	.size		$str,(.L_0 - $str)
$str:
        /*0000*/ 	.byte	0x42, 0x43, 0x6c, 0x75, 0x73, 0x74, 0x65, 0x72, 0x20, 0x73, 0x69, 0x7a, 0x65, 0x20, 0x25, 0x64
        /*0010*/ 	.byte	0x3a, 0x25, 0x64, 0x0a, 0x00
.L_0:


//--------------------- .nv.shared._Z20kMeansCentroidUpdatePfPiS_S0_m --------------------------
	.section	.nv.shared._Z20kMeansCentroidUpdatePfPiS_S0_m,"aw",@nobits
	.sectionflags	@""
	.align	16
.nv.shared._Z20kMeansCentroidUpdatePfPiS_S0_m:
	.zero		1152


//--------------------- .nv.shared.reserved.0     --------------------------
	.section	.nv.shared.reserved.0,"aw",@nobits
	.weak		__nv_reservedSMEM_offset_0_alias
	.size		__nv_reservedSMEM_offset_0_alias, 0, 64
	.other		__nv_reservedSMEM_offset_0_alias,@"STO_CUDA_RESERVED_SHARED STV_DEFAULT"
__nv_reservedSMEM_offset_0_alias:
	.zero		0
	.zero		64


//--------------------- .nv.shared._Z20KMeansCentroidUpdatePKfPfPKjPKij --------------------------
	.section	.nv.shared._Z20KMeansCentroidUpdatePKfPfPKjPKij,"aw",@nobits
	.sectionflags	@""
	.align	16
.nv.shared._Z20KMeansCentroidUpdatePKfPfPKjPKij:
	.zero		1152


//--------------------- .nv.shared._Z15KMeansNormalizePfPKi --------------------------
	.section	.nv.shared._Z15KMeansNormalizePfPKi,"aw",@nobits
	.sectionflags	@""
	.align	16
	.zero		1024


//--------------------- .nv.shared._Z23kMeansClusterAssignmentPfPiS_S0_m --------------------------
	.section	.nv.shared._Z23kMeansClusterAssignmentPfPiS_S0_m,"aw",@nobits
	.sectionflags	@""
	.align	16
	.zero		1024


//--------------------- .nv.shared._Z19KMeansAssignClusterPKfS0_PjPim --------------------------
	.section	.nv.shared._Z19KMeansAssignClusterPKfS0_PjPim,"aw",@nobits
	.sectionflags	@""
	.align	16
	.zero		1024


//--------------------- .nv.shared._Z11clearCountsPi --------------------------
	.section	.nv.shared._Z11clearCountsPi,"aw",@nobits
	.sectionflags	@""
	.align	16
	.zero		1024


//--------------------- .nv.constant0._Z20kMeansCentroidUpdatePfPiS_S0_m --------------------------
	.section	.nv.constant0._Z20kMeansCentroidUpdatePfPiS_S0_m,"a",@progbits
	.sectionflags	@""
	.align	4
.nv.constant0._Z20kMeansCentroidUpdatePfPiS_S0_m:
	.zero		936


//--------------------- .nv.constant0._Z20KMeansCentroidUpdatePKfPfPKjPKij --------------------------
	.section	.nv.constant0._Z20KMeansCentroidUpdatePKfPfPKjPKij,"a",@progbits
	.sectionflags	@""
	.align	4
.nv.constant0._Z20KMeansCentroidUpdatePKfPfPKjPKij:
	.zero		932


//--------------------- .nv.constant0._Z15KMeansNormalizePfPKi --------------------------
	.section	.nv.constant0._Z15KMeansNormalizePfPKi,"a",@progbits
	.sectionflags	@""
	.align	4
.nv.constant0._Z15KMeansNormalizePfPKi:
	.zero		912


//--------------------- .nv.constant0._Z23kMeansClusterAssignmentPfPiS_S0_m --------------------------
	.section	.nv.constant0._Z23kMeansClusterAssignmentPfPiS_S0_m,"a",@progbits
	.sectionflags	@""
	.align	4
.nv.constant0._Z23kMeansClusterAssignmentPfPiS_S0_m:
	.zero		936


//--------------------- .nv.constant0._Z19KMeansAssignClusterPKfS0_PjPim --------------------------
	.section	.nv.constant0._Z19KMeansAssignClusterPKfS0_PjPim,"a",@progbits
	.sectionflags	@""
	.align	4
.nv.constant0._Z19KMeansAssignClusterPKfS0_PjPim:
	.zero		936


//--------------------- .nv.constant0._Z11clearCountsPi --------------------------
	.section	.nv.constant0._Z11clearCountsPi,"a",@progbits
	.sectionflags	@""
	.align	4
.nv.constant0._Z11clearCountsPi:
	.zero		904


//--------------------- SYMBOLS --------------------------

	.type		.nv.reservedSmem.offset0,@object
	.size		.nv.reservedSmem.offset0,0x4
	.type		.nv.reservedSmem.cap,@object
	.size		.nv.reservedSmem.cap,0x4
	.type		vprintf,@function
